//
// Generated by NVIDIA NVVM Compiler
//
// Compiler Build ID: CL-36424714
// Cuda compilation tools, release 13.0, V13.0.88
// Based on NVVM 20.0.0
//

.version 9.0
.target sm_100
.address_size 64

	// .globl	_Z8GrayFuncPhS_ii

.visible .entry _Z8GrayFuncPhS_ii(
	.param .u64 .ptr .align 1 _Z8GrayFuncPhS_ii_param_0,
	.param .u64 .ptr .align 1 _Z8GrayFuncPhS_ii_param_1,
	.param .u32 _Z8GrayFuncPhS_ii_param_2,
	.param .u32 _Z8GrayFuncPhS_ii_param_3
)
{
	.reg .pred 	%p<8>;
	.reg .b16 	%rs<43>;
	.reg .b32 	%r<69>;
	.reg .b64 	%rd<33>;

	ld.param.u64 	%rd3, [_Z8GrayFuncPhS_ii_param_0];
	ld.param.u64 	%rd4, [_Z8GrayFuncPhS_ii_param_1];
	ld.param.u32 	%r25, [_Z8GrayFuncPhS_ii_param_2];
	cvta.to.global.u64 	%rd1, %rd4;
	cvta.to.global.u64 	%rd2, %rd3;
	mov.u32 	%r26, %ntid.x;
	mov.u32 	%r27, %ctaid.x;
	mul.lo.s32 	%r1, %r26, %r27;
	mov.u32 	%r2, %tid.x;
	add.s32 	%r3, %r1, %r2;
	setp.lt.s32 	%p1, %r25, 1;
	@%p1 bra 	$L__BB0_9;
	and.b32  	%r4, %r25, 3;
	setp.lt.u32 	%p2, %r25, 4;
	mov.b32 	%r68, 0;
	@%p2 bra 	$L__BB0_4;
	and.b32  	%r68, %r25, 2147483644;
	neg.s32 	%r66, %r68;
	add.s32 	%r29, %r2, %r25;
	add.s32 	%r30, %r29, %r1;
	mul.lo.s32 	%r65, %r30, 3;
	mul.lo.s32 	%r8, %r25, 12;
	shl.b32 	%r31, %r25, 1;
	add.s32 	%r32, %r3, %r31;
	mul.lo.s32 	%r64, %r32, 3;
	mad.lo.s32 	%r33, %r25, 3, %r3;
	mul.lo.s32 	%r63, %r33, 3;
	mul.lo.s32 	%r62, %r3, 3;
$L__BB0_3:
	.pragma "nounroll";
	cvt.s64.s32 	%rd5, %r62;
	add.s64 	%rd6, %rd2, %rd5;
	ld.global.u8 	%rs1, [%rd6];
	ld.global.u8 	%rs2, [%rd6+1];
	ld.global.u8 	%rs3, [%rd6+2];
	add.s16 	%rs4, %rs2, %rs1;
	add.s16 	%rs5, %rs4, %rs3;
	mul.hi.u16 	%rs6, %rs5, 21846;
	mul.hi.s32 	%r34, %r62, 1431655766;
	shr.u32 	%r35, %r34, 31;
	add.s32 	%r36, %r34, %r35;
	cvt.s64.s32 	%rd7, %r36;
	add.s64 	%rd8, %rd1, %rd7;
	st.global.u8 	[%rd8], %rs6;
	cvt.s64.s32 	%rd9, %r65;
	add.s64 	%rd10, %rd2, %rd9;
	ld.global.u8 	%rs7, [%rd10];
	ld.global.u8 	%rs8, [%rd10+1];
	ld.global.u8 	%rs9, [%rd10+2];
	add.s16 	%rs10, %rs8, %rs7;
	add.s16 	%rs11, %rs10, %rs9;
	mul.hi.u16 	%rs12, %rs11, 21846;
	mul.hi.s32 	%r37, %r65, 1431655766;
	shr.u32 	%r38, %r37, 31;
	add.s32 	%r39, %r37, %r38;
	cvt.s64.s32 	%rd11, %r39;
	add.s64 	%rd12, %rd1, %rd11;
	st.global.u8 	[%rd12], %rs12;
	cvt.s64.s32 	%rd13, %r64;
	add.s64 	%rd14, %rd2, %rd13;
	ld.global.u8 	%rs13, [%rd14];
	ld.global.u8 	%rs14, [%rd14+1];
	ld.global.u8 	%rs15, [%rd14+2];
	add.s16 	%rs16, %rs14, %rs13;
	add.s16 	%rs17, %rs16, %rs15;
	mul.hi.u16 	%rs18, %rs17, 21846;
	mul.hi.s32 	%r40, %r64, 1431655766;
	shr.u32 	%r41, %r40, 31;
	add.s32 	%r42, %r40, %r41;
	cvt.s64.s32 	%rd15, %r42;
	add.s64 	%rd16, %rd1, %rd15;
	st.global.u8 	[%rd16], %rs18;
	cvt.s64.s32 	%rd17, %r63;
	add.s64 	%rd18, %rd2, %rd17;
	ld.global.u8 	%rs19, [%rd18];
	ld.global.u8 	%rs20, [%rd18+1];
	ld.global.u8 	%rs21, [%rd18+2];
	add.s16 	%rs22, %rs20, %rs19;
	add.s16 	%rs23, %rs22, %rs21;
	mul.hi.u16 	%rs24, %rs23, 21846;
	mul.hi.s32 	%r43, %r63, 1431655766;
	shr.u32 	%r44, %r43, 31;
	add.s32 	%r45, %r43, %r44;
	cvt.s64.s32 	%rd19, %r45;
	add.s64 	%rd20, %rd1, %rd19;
	st.global.u8 	[%rd20], %rs24;
	add.s32 	%r66, %r66, 4;
	add.s32 	%r65, %r65, %r8;
	add.s32 	%r64, %r64, %r8;
	add.s32 	%r63, %r63, %r8;
	add.s32 	%r62, %r62, %r8;
	setp.ne.s32 	%p3, %r66, 0;
	@%p3 bra 	$L__BB0_3;
$L__BB0_4:
	setp.eq.s32 	%p4, %r4, 0;
	@%p4 bra 	$L__BB0_9;
	setp.eq.s32 	%p5, %r4, 1;
	@%p5 bra 	$L__BB0_7;
	mad.lo.s32 	%r46, %r68, %r25, %r3;
	mul.lo.s32 	%r47, %r46, 3;
	cvt.s64.s32 	%rd21, %r47;
	add.s64 	%rd22, %rd2, %rd21;
	ld.global.u8 	%rs25, [%rd22];
	ld.global.u8 	%rs26, [%rd22+1];
	ld.global.u8 	%rs27, [%rd22+2];
	add.s16 	%rs28, %rs26, %rs25;
	add.s16 	%rs29, %rs28, %rs27;
	mul.hi.u16 	%rs30, %rs29, 21846;
	mul.hi.s32 	%r48, %r47, 1431655766;
	shr.u32 	%r49, %r48, 31;
	add.s32 	%r50, %r48, %r49;
	cvt.s64.s32 	%rd23, %r50;
	add.s64 	%rd24, %rd1, %rd23;
	st.global.u8 	[%rd24], %rs30;
	add.s32 	%r51, %r46, %r25;
	mul.lo.s32 	%r52, %r51, 3;
	cvt.s64.s32 	%rd25, %r52;
	add.s64 	%rd26, %rd2, %rd25;
	ld.global.u8 	%rs31, [%rd26];
	ld.global.u8 	%rs32, [%rd26+1];
	ld.global.u8 	%rs33, [%rd26+2];
	add.s16 	%rs34, %rs32, %rs31;
	add.s16 	%rs35, %rs34, %rs33;
	mul.hi.u16 	%rs36, %rs35, 21846;
	mul.hi.s32 	%r53, %r52, 1431655766;
	shr.u32 	%r54, %r53, 31;
	add.s32 	%r55, %r53, %r54;
	cvt.s64.s32 	%rd27, %r55;
	add.s64 	%rd28, %rd1, %rd27;
	st.global.u8 	[%rd28], %rs36;
	add.s32 	%r68, %r68, 2;
$L__BB0_7:
	and.b32  	%r56, %r25, 1;
	setp.eq.b32 	%p6, %r56, 1;
	not.pred 	%p7, %p6;
	@%p7 bra 	$L__BB0_9;
	mad.lo.s32 	%r57, %r68, %r25, %r3;
	mul.lo.s32 	%r58, %r57, 3;
	cvt.s64.s32 	%rd29, %r58;
	add.s64 	%rd30, %rd2, %rd29;
	ld.global.u8 	%rs37, [%rd30];
	ld.global.u8 	%rs38, [%rd30+1];
	ld.global.u8 	%rs39, [%rd30+2];
	add.s16 	%rs40, %rs38, %rs37;
	add.s16 	%rs41, %rs40, %rs39;
	mul.hi.u16 	%rs42, %rs41, 21846;
	mul.hi.s32 	%r59, %r58, 1431655766;
	shr.u32 	%r60, %r59, 31;
	add.s32 	%r61, %r59, %r60;
	cvt.s64.s32 	%rd31, %r61;
	add.s64 	%rd32, %rd1, %rd31;
	st.global.u8 	[%rd32], %rs42;
$L__BB0_9:
	ret;

}
	// .globl	_Z9ColtransFPhS_ii
.visible .entry _Z9ColtransFPhS_ii(
	.param .u64 .ptr .align 1 _Z9ColtransFPhS_ii_param_0,
	.param .u64 .ptr .align 1 _Z9ColtransFPhS_ii_param_1,
	.param .u32 _Z9ColtransFPhS_ii_param_2,
	.param .u32 _Z9ColtransFPhS_ii_param_3
)
{
	.reg .pred 	%p<18>;
	.reg .b16 	%rs<88>;
	.reg .b32 	%r<113>;
	.reg .b64 	%rd<45>;

	ld.param.u64 	%rd5, [_Z9ColtransFPhS_ii_param_0];
	ld.param.u64 	%rd6, [_Z9ColtransFPhS_ii_param_1];
	ld.param.u32 	%r105, [_Z9ColtransFPhS_ii_param_2];
	cvta.to.global.u64 	%rd1, %rd5;
	cvta.to.global.u64 	%rd2, %rd6;
	mov.u32 	%r31, %tid.x;
	mov.u32 	%r32, %ctaid.x;
	mov.u32 	%r33, %ntid.x;
	mad.lo.s32 	%r34, %r32, %r33, %r31;
	mul.lo.s32 	%r1, %r105, %r34;
	setp.lt.s32 	%p1, %r105, 2;
	@%p1 bra 	$L__BB1_1;
	bra.uni 	$L__BB1_13;
$L__BB1_1:
	ret;
$L__BB1_2:
	setp.eq.s32 	%p10, %r26, 0;
	@%p10 bra 	$L__BB1_12;
	and.b32  	%r3, %r105, 7;
	setp.lt.u32 	%p11, %r26, 8;
	@%p11 bra 	$L__BB1_5;
	add.s32 	%r99, %r103, %r1;
	cvt.s64.s32 	%rd38, %r99;
	add.s64 	%rd39, %rd2, %rd38;
	ld.global.u8 	%rs73, [%rd39];
	add.s64 	%rd40, %rd1, %rd38;
	st.global.u8 	[%rd40], %rs73;
	ld.global.u8 	%rs74, [%rd39+1];
	st.global.u8 	[%rd40+1], %rs74;
	ld.global.u8 	%rs75, [%rd39+2];
	st.global.u8 	[%rd40+2], %rs75;
	ld.global.u8 	%rs76, [%rd39+3];
	st.global.u8 	[%rd40+3], %rs76;
	ld.global.u8 	%rs77, [%rd39+4];
	st.global.u8 	[%rd40+4], %rs77;
	ld.global.u8 	%rs78, [%rd39+5];
	st.global.u8 	[%rd40+5], %rs78;
	ld.global.u8 	%rs79, [%rd39+6];
	st.global.u8 	[%rd40+6], %rs79;
	ld.global.u8 	%rs80, [%rd39+7];
	st.global.u8 	[%rd40+7], %rs80;
	add.s32 	%r103, %r103, 8;
$L__BB1_5:
	setp.eq.s32 	%p12, %r3, 0;
	@%p12 bra 	$L__BB1_12;
	and.b32  	%r6, %r105, 3;
	setp.lt.u32 	%p13, %r3, 4;
	@%p13 bra 	$L__BB1_8;
	add.s32 	%r100, %r103, %r1;
	cvt.s64.s32 	%rd41, %r100;
	add.s64 	%rd42, %rd2, %rd41;
	ld.global.u8 	%rs81, [%rd42];
	add.s64 	%rd43, %rd1, %rd41;
	st.global.u8 	[%rd43], %rs81;
	ld.global.u8 	%rs82, [%rd42+1];
	st.global.u8 	[%rd43+1], %rs82;
	ld.global.u8 	%rs83, [%rd42+2];
	st.global.u8 	[%rd43+2], %rs83;
	ld.global.u8 	%rs84, [%rd42+3];
	st.global.u8 	[%rd43+3], %rs84;
	add.s32 	%r103, %r103, 4;
$L__BB1_8:
	setp.eq.s32 	%p14, %r6, 0;
	@%p14 bra 	$L__BB1_12;
	add.s32 	%r101, %r103, %r1;
	cvt.s64.s32 	%rd44, %r101;
	add.s64 	%rd3, %rd2, %rd44;
	ld.global.u8 	%rs85, [%rd3];
	add.s64 	%rd4, %rd1, %rd44;
	st.global.u8 	[%rd4], %rs85;
	setp.eq.s32 	%p15, %r6, 1;
	@%p15 bra 	$L__BB1_12;
	ld.global.u8 	%rs86, [%rd3+1];
	st.global.u8 	[%rd4+1], %rs86;
	setp.eq.s32 	%p16, %r6, 2;
	@%p16 bra 	$L__BB1_12;
	ld.global.u8 	%rs87, [%rd3+2];
	st.global.u8 	[%rd4+2], %rs87;
$L__BB1_12:
	setp.lt.u32 	%p17, %r9, 4;
	@%p17 bra 	$L__BB1_1;
$L__BB1_13:
	mov.u32 	%r9, %r105;
	max.s32 	%r36, %r9, 2;
	add.s32 	%r10, %r36, -1;
	shr.u32 	%r37, %r10, 1;
	add.s32 	%r11, %r37, 1;
	setp.lt.u32 	%p2, %r9, 7;
	mov.b32 	%r111, 0;
	@%p2 bra 	$L__BB1_17;
	and.b32  	%r39, %r11, 2147483644;
	neg.s32 	%r106, %r39;
	mov.b32 	%r109, 4;
	mov.u32 	%r107, %r1;
	mov.u32 	%r108, %r9;
$L__BB1_15:
	.pragma "nounroll";
	add.s32 	%r40, %r109, -4;
	cvt.s64.s32 	%rd7, %r107;
	add.s64 	%rd8, %rd1, %rd7;
	ld.global.u8 	%r41, [%rd8];
	ld.global.u8 	%r42, [%rd8+1];
	sub.s32 	%r43, %r41, %r42;
	cvt.u16.u32 	%rs1, %r43;
	shr.u16 	%rs2, %rs1, 15;
	add.s16 	%rs3, %rs1, %rs2;
	shr.u16 	%rs4, %rs3, 1;
	shr.u32 	%r44, %r108, 1;
	add.s32 	%r45, %r44, %r1;
	cvt.s64.s32 	%rd9, %r45;
	add.s64 	%rd10, %rd2, %rd9;
	st.global.u8 	[%rd10], %rs4;
	ld.global.u8 	%rs5, [%rd8];
	ld.global.u8 	%rs6, [%rd8+1];
	add.s16 	%rs7, %rs6, %rs5;
	shr.u16 	%rs8, %rs7, 1;
	shr.u32 	%r46, %r40, 1;
	add.s32 	%r47, %r46, %r1;
	cvt.s64.s32 	%rd11, %r47;
	add.s64 	%rd12, %rd2, %rd11;
	st.global.u8 	[%rd12], %rs8;
	ld.global.u8 	%r48, [%rd8+2];
	ld.global.u8 	%r49, [%rd8+3];
	sub.s32 	%r50, %r48, %r49;
	cvt.u16.u32 	%rs9, %r50;
	shr.u16 	%rs10, %rs9, 15;
	add.s16 	%rs11, %rs9, %rs10;
	shr.u16 	%rs12, %rs11, 1;
	add.s32 	%r51, %r108, 2;
	shr.u32 	%r52, %r51, 1;
	add.s32 	%r53, %r52, %r1;
	cvt.s64.s32 	%rd13, %r53;
	add.s64 	%rd14, %rd2, %rd13;
	st.global.u8 	[%rd14], %rs12;
	ld.global.u8 	%rs13, [%rd8+2];
	ld.global.u8 	%rs14, [%rd8+3];
	add.s16 	%rs15, %rs14, %rs13;
	shr.u16 	%rs16, %rs15, 1;
	st.global.u8 	[%rd12+1], %rs16;
	ld.global.u8 	%r54, [%rd8+4];
	ld.global.u8 	%r55, [%rd8+5];
	sub.s32 	%r56, %r54, %r55;
	cvt.u16.u32 	%rs17, %r56;
	shr.u16 	%rs18, %rs17, 15;
	add.s16 	%rs19, %rs17, %rs18;
	shr.u16 	%rs20, %rs19, 1;
	add.s32 	%r57, %r108, 4;
	shr.u32 	%r58, %r57, 1;
	add.s32 	%r59, %r58, %r1;
	cvt.s64.s32 	%rd15, %r59;
	add.s64 	%rd16, %rd2, %rd15;
	st.global.u8 	[%rd16], %rs20;
	ld.global.u8 	%rs21, [%rd8+4];
	ld.global.u8 	%rs22, [%rd8+5];
	add.s16 	%rs23, %rs22, %rs21;
	shr.u16 	%rs24, %rs23, 1;
	st.global.u8 	[%rd12+2], %rs24;
	ld.global.u8 	%r60, [%rd8+6];
	ld.global.u8 	%r61, [%rd8+7];
	sub.s32 	%r62, %r60, %r61;
	cvt.u16.u32 	%rs25, %r62;
	shr.u16 	%rs26, %rs25, 15;
	add.s16 	%rs27, %rs25, %rs26;
	shr.u16 	%rs28, %rs27, 1;
	add.s32 	%r63, %r108, 6;
	shr.u32 	%r64, %r63, 1;
	add.s32 	%r65, %r64, %r1;
	cvt.s64.s32 	%rd17, %r65;
	add.s64 	%rd18, %rd2, %rd17;
	st.global.u8 	[%rd18], %rs28;
	ld.global.u8 	%rs29, [%rd8+6];
	ld.global.u8 	%rs30, [%rd8+7];
	add.s16 	%rs31, %rs30, %rs29;
	shr.u16 	%rs32, %rs31, 1;
	st.global.u8 	[%rd12+3], %rs32;
	add.s32 	%r109, %r109, 8;
	add.s32 	%r108, %r108, 8;
	add.s32 	%r107, %r107, 8;
	add.s32 	%r106, %r106, 4;
	setp.ne.s32 	%p3, %r106, 0;
	@%p3 bra 	$L__BB1_15;
	add.s32 	%r111, %r109, -4;
$L__BB1_17:
	and.b32  	%r66, %r11, 3;
	setp.eq.s32 	%p4, %r66, 0;
	@%p4 bra 	$L__BB1_22;
	setp.eq.s32 	%p5, %r66, 1;
	@%p5 bra 	$L__BB1_20;
	add.s32 	%r67, %r111, %r1;
	cvt.s64.s32 	%rd19, %r67;
	add.s64 	%rd20, %rd1, %rd19;
	ld.global.u8 	%r68, [%rd20];
	ld.global.u8 	%r69, [%rd20+1];
	sub.s32 	%r70, %r68, %r69;
	cvt.u16.u32 	%rs33, %r70;
	shr.u16 	%rs34, %rs33, 15;
	add.s16 	%rs35, %rs33, %rs34;
	shr.u16 	%rs36, %rs35, 1;
	add.s32 	%r71, %r111, %r9;
	shr.u32 	%r72, %r71, 1;
	add.s32 	%r73, %r72, %r1;
	cvt.s64.s32 	%rd21, %r73;
	add.s64 	%rd22, %rd2, %rd21;
	st.global.u8 	[%rd22], %rs36;
	ld.global.u8 	%rs37, [%rd20];
	ld.global.u8 	%rs38, [%rd20+1];
	add.s16 	%rs39, %rs38, %rs37;
	shr.u16 	%rs40, %rs39, 1;
	shr.u32 	%r74, %r111, 1;
	add.s32 	%r75, %r74, %r1;
	cvt.s64.s32 	%rd23, %r75;
	add.s64 	%rd24, %rd2, %rd23;
	st.global.u8 	[%rd24], %rs40;
	add.s32 	%r76, %r111, 2;
	ld.global.u8 	%r77, [%rd20+2];
	ld.global.u8 	%r78, [%rd20+3];
	sub.s32 	%r79, %r77, %r78;
	cvt.u16.u32 	%rs41, %r79;
	shr.u16 	%rs42, %rs41, 15;
	add.s16 	%rs43, %rs41, %rs42;
	shr.u16 	%rs44, %rs43, 1;
	add.s32 	%r80, %r71, 2;
	shr.u32 	%r81, %r80, 1;
	add.s32 	%r82, %r81, %r1;
	cvt.s64.s32 	%rd25, %r82;
	add.s64 	%rd26, %rd2, %rd25;
	st.global.u8 	[%rd26], %rs44;
	ld.global.u8 	%rs45, [%rd20+2];
	ld.global.u8 	%rs46, [%rd20+3];
	add.s16 	%rs47, %rs46, %rs45;
	shr.u16 	%rs48, %rs47, 1;
	shr.u32 	%r83, %r76, 1;
	add.s32 	%r84, %r83, %r1;
	cvt.s64.s32 	%rd27, %r84;
	add.s64 	%rd28, %rd2, %rd27;
	st.global.u8 	[%rd28], %rs48;
	add.s32 	%r111, %r111, 4;
$L__BB1_20:
	and.b32  	%r85, %r10, 2;
	setp.ne.s32 	%p6, %r85, 0;
	@%p6 bra 	$L__BB1_22;
	add.s32 	%r86, %r111, %r1;
	cvt.s64.s32 	%rd29, %r86;
	add.s64 	%rd30, %rd1, %rd29;
	ld.global.u8 	%r87, [%rd30];
	ld.global.u8 	%r88, [%rd30+1];
	sub.s32 	%r89, %r87, %r88;
	cvt.u16.u32 	%rs49, %r89;
	shr.u16 	%rs50, %rs49, 15;
	add.s16 	%rs51, %rs49, %rs50;
	shr.u16 	%rs52, %rs51, 1;
	add.s32 	%r90, %r111, %r9;
	shr.u32 	%r91, %r90, 1;
	add.s32 	%r92, %r91, %r1;
	cvt.s64.s32 	%rd31, %r92;
	add.s64 	%rd32, %rd2, %rd31;
	st.global.u8 	[%rd32], %rs52;
	ld.global.u8 	%rs53, [%rd30];
	ld.global.u8 	%rs54, [%rd30+1];
	add.s16 	%rs55, %rs54, %rs53;
	shr.u16 	%rs56, %rs55, 1;
	shr.u32 	%r93, %r111, 1;
	add.s32 	%r94, %r93, %r1;
	cvt.s64.s32 	%rd33, %r94;
	add.s64 	%rd34, %rd2, %rd33;
	st.global.u8 	[%rd34], %rs56;
$L__BB1_22:
	shr.u32 	%r105, %r9, 1;
	setp.lt.u32 	%p7, %r9, 2;
	@%p7 bra 	$L__BB1_12;
	add.s32 	%r96, %r105, -1;
	and.b32  	%r26, %r105, 15;
	setp.lt.u32 	%p8, %r96, 15;
	mov.b32 	%r103, 0;
	@%p8 bra 	$L__BB1_2;
	and.b32  	%r103, %r105, 1073741808;
	mov.b32 	%r112, 0;
$L__BB1_25:
	.pragma "nounroll";
	add.s32 	%r98, %r112, %r1;
	cvt.s64.s32 	%rd35, %r98;
	add.s64 	%rd36, %rd2, %rd35;
	ld.global.u8 	%rs57, [%rd36];
	add.s64 	%rd37, %rd1, %rd35;
	st.global.u8 	[%rd37], %rs57;
	ld.global.u8 	%rs58, [%rd36+1];
	st.global.u8 	[%rd37+1], %rs58;
	ld.global.u8 	%rs59, [%rd36+2];
	st.global.u8 	[%rd37+2], %rs59;
	ld.global.u8 	%rs60, [%rd36+3];
	st.global.u8 	[%rd37+3], %rs60;
	ld.global.u8 	%rs61, [%rd36+4];
	st.global.u8 	[%rd37+4], %rs61;
	ld.global.u8 	%rs62, [%rd36+5];
	st.global.u8 	[%rd37+5], %rs62;
	ld.global.u8 	%rs63, [%rd36+6];
	st.global.u8 	[%rd37+6], %rs63;
	ld.global.u8 	%rs64, [%rd36+7];
	st.global.u8 	[%rd37+7], %rs64;
	ld.global.u8 	%rs65, [%rd36+8];
	st.global.u8 	[%rd37+8], %rs65;
	ld.global.u8 	%rs66, [%rd36+9];
	st.global.u8 	[%rd37+9], %rs66;
	ld.global.u8 	%rs67, [%rd36+10];
	st.global.u8 	[%rd37+10], %rs67;
	ld.global.u8 	%rs68, [%rd36+11];
	st.global.u8 	[%rd37+11], %rs68;
	ld.global.u8 	%rs69, [%rd36+12];
	st.global.u8 	[%rd37+12], %rs69;
	ld.global.u8 	%rs70, [%rd36+13];
	st.global.u8 	[%rd37+13], %rs70;
	ld.global.u8 	%rs71, [%rd36+14];
	st.global.u8 	[%rd37+14], %rs71;
	ld.global.u8 	%rs72, [%rd36+15];
	st.global.u8 	[%rd37+15], %rs72;
	add.s32 	%r112, %r112, 16;
	setp.eq.s32 	%p9, %r112, %r103;
	@%p9 bra 	$L__BB1_2;
	bra.uni 	$L__BB1_25;

}
	// .globl	_Z15ColtransF_ReconPhS_ii
.visible .entry _Z15ColtransF_ReconPhS_ii(
	.param .u64 .ptr .align 1 _Z15ColtransF_ReconPhS_ii_param_0,
	.param .u64 .ptr .align 1 _Z15ColtransF_ReconPhS_ii_param_1,
	.param .u32 _Z15ColtransF_ReconPhS_ii_param_2,
	.param .u32 _Z15ColtransF_ReconPhS_ii_param_3
)
{
	.reg .pred 	%p<15>;
	.reg .b16 	%rs<98>;
	.reg .b32 	%r<76>;
	.reg .b64 	%rd<50>;

	ld.param.u64 	%rd7, [_Z15ColtransF_ReconPhS_ii_param_0];
	ld.param.u64 	%rd8, [_Z15ColtransF_ReconPhS_ii_param_1];
	ld.param.u32 	%r28, [_Z15ColtransF_ReconPhS_ii_param_2];
	cvta.to.global.u64 	%rd1, %rd7;
	cvta.to.global.u64 	%rd2, %rd8;
	mov.u32 	%r29, %tid.x;
	mov.u32 	%r30, %ctaid.x;
	mov.u32 	%r31, %ntid.x;
	mad.lo.s32 	%r32, %r30, %r31, %r29;
	mul.lo.s32 	%r1, %r28, %r32;
	setp.lt.s32 	%p1, %r28, 2;
	@%p1 bra 	$L__BB2_21;
	add.s64 	%rd3, %rd1, 7;
	mov.b32 	%r66, 2;
$L__BB2_2:
	shr.s32 	%r3, %r66, 1;
	max.u32 	%r35, %r66, 2;
	add.s32 	%r4, %r35, -1;
	shr.u32 	%r36, %r4, 1;
	add.s32 	%r5, %r36, 1;
	and.b32  	%r6, %r5, 7;
	setp.lt.u32 	%p2, %r66, 15;
	mov.b32 	%r71, 0;
	@%p2 bra 	$L__BB2_5;
	and.b32  	%r38, %r5, 2147483640;
	neg.s32 	%r67, %r38;
	cvt.s64.s32 	%rd9, %r3;
	add.s64 	%rd10, %rd1, %rd9;
	add.s64 	%rd4, %rd10, 3;
	mov.b32 	%r71, 0;
	mov.u32 	%r68, %r1;
	mov.u32 	%r69, %r1;
$L__BB2_4:
	.pragma "nounroll";
	cvt.s64.s32 	%rd11, %r68;
	add.s64 	%rd12, %rd3, %rd11;
	add.s64 	%rd13, %rd4, %rd11;
	ld.global.u8 	%rs1, [%rd12+-7];
	ld.global.u8 	%rs2, [%rd13+-3];
	add.s16 	%rs3, %rs2, %rs1;
	cvt.s64.s32 	%rd14, %r69;
	add.s64 	%rd15, %rd2, %rd14;
	st.global.u8 	[%rd15], %rs3;
	ld.global.u8 	%rs4, [%rd12+-7];
	ld.global.u8 	%rs5, [%rd13+-3];
	sub.s16 	%rs6, %rs4, %rs5;
	st.global.u8 	[%rd15+1], %rs6;
	ld.global.u8 	%rs7, [%rd12+-6];
	ld.global.u8 	%rs8, [%rd13+-2];
	add.s16 	%rs9, %rs8, %rs7;
	st.global.u8 	[%rd15+2], %rs9;
	ld.global.u8 	%rs10, [%rd12+-6];
	ld.global.u8 	%rs11, [%rd13+-2];
	sub.s16 	%rs12, %rs10, %rs11;
	st.global.u8 	[%rd15+3], %rs12;
	ld.global.u8 	%rs13, [%rd12+-5];
	ld.global.u8 	%rs14, [%rd13+-1];
	add.s16 	%rs15, %rs14, %rs13;
	st.global.u8 	[%rd15+4], %rs15;
	ld.global.u8 	%rs16, [%rd12+-5];
	ld.global.u8 	%rs17, [%rd13+-1];
	sub.s16 	%rs18, %rs16, %rs17;
	st.global.u8 	[%rd15+5], %rs18;
	ld.global.u8 	%rs19, [%rd12+-4];
	ld.global.u8 	%rs20, [%rd13];
	add.s16 	%rs21, %rs20, %rs19;
	st.global.u8 	[%rd15+6], %rs21;
	ld.global.u8 	%rs22, [%rd12+-4];
	ld.global.u8 	%rs23, [%rd13];
	sub.s16 	%rs24, %rs22, %rs23;
	st.global.u8 	[%rd15+7], %rs24;
	ld.global.u8 	%rs25, [%rd12+-3];
	ld.global.u8 	%rs26, [%rd13+1];
	add.s16 	%rs27, %rs26, %rs25;
	st.global.u8 	[%rd15+8], %rs27;
	ld.global.u8 	%rs28, [%rd12+-3];
	ld.global.u8 	%rs29, [%rd13+1];
	sub.s16 	%rs30, %rs28, %rs29;
	st.global.u8 	[%rd15+9], %rs30;
	ld.global.u8 	%rs31, [%rd12+-2];
	ld.global.u8 	%rs32, [%rd13+2];
	add.s16 	%rs33, %rs32, %rs31;
	st.global.u8 	[%rd15+10], %rs33;
	ld.global.u8 	%rs34, [%rd12+-2];
	ld.global.u8 	%rs35, [%rd13+2];
	sub.s16 	%rs36, %rs34, %rs35;
	st.global.u8 	[%rd15+11], %rs36;
	ld.global.u8 	%rs37, [%rd12+-1];
	ld.global.u8 	%rs38, [%rd13+3];
	add.s16 	%rs39, %rs38, %rs37;
	st.global.u8 	[%rd15+12], %rs39;
	ld.global.u8 	%rs40, [%rd12+-1];
	ld.global.u8 	%rs41, [%rd13+3];
	sub.s16 	%rs42, %rs40, %rs41;
	st.global.u8 	[%rd15+13], %rs42;
	ld.global.u8 	%rs43, [%rd12];
	ld.global.u8 	%rs44, [%rd13+4];
	add.s16 	%rs45, %rs44, %rs43;
	st.global.u8 	[%rd15+14], %rs45;
	ld.global.u8 	%rs46, [%rd12];
	ld.global.u8 	%rs47, [%rd13+4];
	sub.s16 	%rs48, %rs46, %rs47;
	st.global.u8 	[%rd15+15], %rs48;
	add.s32 	%r71, %r71, 16;
	add.s32 	%r69, %r69, 16;
	add.s32 	%r68, %r68, 8;
	add.s32 	%r67, %r67, 8;
	setp.ne.s32 	%p3, %r67, 0;
	@%p3 bra 	$L__BB2_4;
$L__BB2_5:
	setp.eq.s32 	%p4, %r6, 0;
	@%p4 bra 	$L__BB2_13;
	setp.lt.u32 	%p5, %r6, 4;
	@%p5 bra 	$L__BB2_8;
	shr.u32 	%r39, %r71, 1;
	add.s32 	%r40, %r39, %r1;
	cvt.s64.s32 	%rd16, %r40;
	add.s64 	%rd17, %rd1, %rd16;
	ld.global.u8 	%rs49, [%rd17];
	cvt.s64.s32 	%rd18, %r3;
	add.s64 	%rd19, %rd17, %rd18;
	ld.global.u8 	%rs50, [%rd19];
	add.s16 	%rs51, %rs50, %rs49;
	add.s32 	%r41, %r71, %r1;
	cvt.s64.s32 	%rd20, %r41;
	add.s64 	%rd21, %rd2, %rd20;
	st.global.u8 	[%rd21], %rs51;
	ld.global.u8 	%rs52, [%rd17];
	ld.global.u8 	%rs53, [%rd19];
	sub.s16 	%rs54, %rs52, %rs53;
	st.global.u8 	[%rd21+1], %rs54;
	add.s32 	%r42, %r71, 2;
	shr.u32 	%r43, %r42, 1;
	add.s32 	%r44, %r43, %r1;
	cvt.s64.s32 	%rd22, %r44;
	add.s64 	%rd23, %rd1, %rd22;
	ld.global.u8 	%rs55, [%rd23];
	add.s64 	%rd24, %rd23, %rd18;
	ld.global.u8 	%rs56, [%rd24];
	add.s16 	%rs57, %rs56, %rs55;
	st.global.u8 	[%rd21+2], %rs57;
	ld.global.u8 	%rs58, [%rd23];
	ld.global.u8 	%rs59, [%rd24];
	sub.s16 	%rs60, %rs58, %rs59;
	st.global.u8 	[%rd21+3], %rs60;
	add.s32 	%r45, %r71, 4;
	shr.u32 	%r46, %r45, 1;
	add.s32 	%r47, %r46, %r1;
	cvt.s64.s32 	%rd25, %r47;
	add.s64 	%rd26, %rd1, %rd25;
	ld.global.u8 	%rs61, [%rd26];
	add.s64 	%rd27, %rd26, %rd18;
	ld.global.u8 	%rs62, [%rd27];
	add.s16 	%rs63, %rs62, %rs61;
	st.global.u8 	[%rd21+4], %rs63;
	ld.global.u8 	%rs64, [%rd26];
	ld.global.u8 	%rs65, [%rd27];
	sub.s16 	%rs66, %rs64, %rs65;
	st.global.u8 	[%rd21+5], %rs66;
	add.s32 	%r48, %r71, 6;
	shr.u32 	%r49, %r48, 1;
	add.s32 	%r50, %r49, %r1;
	cvt.s64.s32 	%rd28, %r50;
	add.s64 	%rd29, %rd1, %rd28;
	ld.global.u8 	%rs67, [%rd29];
	add.s64 	%rd30, %rd29, %rd18;
	ld.global.u8 	%rs68, [%rd30];
	add.s16 	%rs69, %rs68, %rs67;
	st.global.u8 	[%rd21+6], %rs69;
	ld.global.u8 	%rs70, [%rd29];
	ld.global.u8 	%rs71, [%rd30];
	sub.s16 	%rs72, %rs70, %rs71;
	st.global.u8 	[%rd21+7], %rs72;
	add.s32 	%r71, %r71, 8;
$L__BB2_8:
	and.b32  	%r51, %r5, 3;
	setp.eq.s32 	%p6, %r51, 0;
	@%p6 bra 	$L__BB2_13;
	setp.eq.s32 	%p7, %r51, 1;
	@%p7 bra 	$L__BB2_11;
	shr.u32 	%r52, %r71, 1;
	add.s32 	%r53, %r52, %r1;
	cvt.s64.s32 	%rd31, %r53;
	add.s64 	%rd32, %rd1, %rd31;
	ld.global.u8 	%rs73, [%rd32];
	cvt.s64.s32 	%rd33, %r3;
	add.s64 	%rd34, %rd32, %rd33;
	ld.global.u8 	%rs74, [%rd34];
	add.s16 	%rs75, %rs74, %rs73;
	add.s32 	%r54, %r71, %r1;
	cvt.s64.s32 	%rd35, %r54;
	add.s64 	%rd36, %rd2, %rd35;
	st.global.u8 	[%rd36], %rs75;
	ld.global.u8 	%rs76, [%rd32];
	ld.global.u8 	%rs77, [%rd34];
	sub.s16 	%rs78, %rs76, %rs77;
	st.global.u8 	[%rd36+1], %rs78;
	add.s32 	%r55, %r71, 2;
	shr.u32 	%r56, %r55, 1;
	add.s32 	%r57, %r56, %r1;
	cvt.s64.s32 	%rd37, %r57;
	add.s64 	%rd38, %rd1, %rd37;
	ld.global.u8 	%rs79, [%rd38];
	add.s64 	%rd39, %rd38, %rd33;
	ld.global.u8 	%rs80, [%rd39];
	add.s16 	%rs81, %rs80, %rs79;
	st.global.u8 	[%rd36+2], %rs81;
	ld.global.u8 	%rs82, [%rd38];
	ld.global.u8 	%rs83, [%rd39];
	sub.s16 	%rs84, %rs82, %rs83;
	st.global.u8 	[%rd36+3], %rs84;
	add.s32 	%r71, %r71, 4;
$L__BB2_11:
	and.b32  	%r58, %r4, 2;
	setp.ne.s32 	%p8, %r58, 0;
	@%p8 bra 	$L__BB2_13;
	shr.u32 	%r59, %r71, 1;
	add.s32 	%r60, %r59, %r1;
	cvt.s64.s32 	%rd40, %r60;
	add.s64 	%rd41, %rd1, %rd40;
	ld.global.u8 	%rs85, [%rd41];
	cvt.s64.s32 	%rd42, %r3;
	add.s64 	%rd43, %rd41, %rd42;
	ld.global.u8 	%rs86, [%rd43];
	add.s16 	%rs87, %rs86, %rs85;
	add.s32 	%r61, %r71, %r1;
	cvt.s64.s32 	%rd44, %r61;
	add.s64 	%rd45, %rd2, %rd44;
	st.global.u8 	[%rd45], %rs87;
	ld.global.u8 	%rs88, [%rd41];
	ld.global.u8 	%rs89, [%rd43];
	sub.s16 	%rs90, %rs88, %rs89;
	st.global.u8 	[%rd45+1], %rs90;
$L__BB2_13:
	max.u32 	%r21, %r66, 1;
	and.b32  	%r22, %r21, 3;
	setp.lt.u32 	%p9, %r66, 4;
	mov.b32 	%r75, 0;
	@%p9 bra 	$L__BB2_16;
	and.b32  	%r75, %r21, -4;
	mov.b32 	%r74, 0;
$L__BB2_15:
	add.s32 	%r64, %r74, %r1;
	cvt.s64.s32 	%rd46, %r64;
	add.s64 	%rd47, %rd2, %rd46;
	ld.global.u8 	%rs91, [%rd47];
	add.s64 	%rd48, %rd1, %rd46;
	st.global.u8 	[%rd48], %rs91;
	ld.global.u8 	%rs92, [%rd47+1];
	st.global.u8 	[%rd48+1], %rs92;
	ld.global.u8 	%rs93, [%rd47+2];
	st.global.u8 	[%rd48+2], %rs93;
	ld.global.u8 	%rs94, [%rd47+3];
	st.global.u8 	[%rd48+3], %rs94;
	add.s32 	%r74, %r74, 4;
	setp.ne.s32 	%p10, %r74, %r75;
	@%p10 bra 	$L__BB2_15;
$L__BB2_16:
	setp.eq.s32 	%p11, %r22, 0;
	@%p11 bra 	$L__BB2_20;
	add.s32 	%r65, %r75, %r1;
	cvt.s64.s32 	%rd49, %r65;
	add.s64 	%rd5, %rd2, %rd49;
	ld.global.u8 	%rs95, [%rd5];
	add.s64 	%rd6, %rd1, %rd49;
	st.global.u8 	[%rd6], %rs95;
	setp.eq.s32 	%p12, %r22, 1;
	@%p12 bra 	$L__BB2_20;
	ld.global.u8 	%rs96, [%rd5+1];
	st.global.u8 	[%rd6+1], %rs96;
	setp.eq.s32 	%p13, %r22, 2;
	@%p13 bra 	$L__BB2_20;
	ld.global.u8 	%rs97, [%rd5+2];
	st.global.u8 	[%rd6+2], %rs97;
$L__BB2_20:
	shl.b32 	%r66, %r66, 1;
	setp.le.s32 	%p14, %r66, %r28;
	@%p14 bra 	$L__BB2_2;
$L__BB2_21:
	ret;

}
	// .globl	_Z9RowtransFPhS_ii
.visible .entry _Z9RowtransFPhS_ii(
	.param .u64 .ptr .align 1 _Z9RowtransFPhS_ii_param_0,
	.param .u64 .ptr .align 1 _Z9RowtransFPhS_ii_param_1,
	.param .u32 _Z9RowtransFPhS_ii_param_2,
	.param .u32 _Z9RowtransFPhS_ii_param_3
)
{
	.reg .pred 	%p<13>;
	.reg .b16 	%rs<64>;
	.reg .b32 	%r<84>;
	.reg .b64 	%rd<66>;

	ld.param.u64 	%rd7, [_Z9RowtransFPhS_ii_param_0];
	ld.param.u64 	%rd8, [_Z9RowtransFPhS_ii_param_1];
	ld.param.u32 	%r24, [_Z9RowtransFPhS_ii_param_2];
	ld.param.u32 	%r76, [_Z9RowtransFPhS_ii_param_3];
	cvta.to.global.u64 	%rd1, %rd7;
	cvta.to.global.u64 	%rd2, %rd8;
	mov.u32 	%r26, %tid.x;
	mov.u32 	%r27, %ctaid.x;
	mov.u32 	%r28, %ntid.x;
	mad.lo.s32 	%r1, %r27, %r28, %r26;
	setp.lt.s32 	%p1, %r76, 2;
	@%p1 bra 	$L__BB3_18;
	shl.b32 	%r2, %r24, 3;
	cvt.s64.s32 	%rd62, %r24;
$L__BB3_2:
	mov.u32 	%r3, %r76;
	shr.u32 	%r76, %r3, 1;
	mul.lo.s32 	%r5, %r76, %r24;
	max.s32 	%r30, %r3, 2;
	add.s32 	%r6, %r30, -1;
	shr.u32 	%r31, %r6, 1;
	add.s32 	%r7, %r31, 1;
	setp.lt.u32 	%p2, %r3, 7;
	mov.b32 	%r80, 0;
	@%p2 bra 	$L__BB3_5;
	and.b32  	%r33, %r7, 2147483644;
	neg.s32 	%r77, %r33;
	mov.b32 	%r80, 0;
	mov.u32 	%r78, %r1;
$L__BB3_4:
	.pragma "nounroll";
	cvt.s64.s32 	%rd9, %r78;
	add.s64 	%rd10, %rd1, %rd9;
	ld.global.u8 	%r34, [%rd10];
	add.s64 	%rd12, %rd10, %rd62;
	ld.global.u8 	%r35, [%rd12];
	sub.s32 	%r36, %r34, %r35;
	cvt.u16.u32 	%rs1, %r36;
	shr.u16 	%rs2, %rs1, 15;
	add.s16 	%rs3, %rs1, %rs2;
	shr.u16 	%rs4, %rs3, 1;
	shr.u32 	%r37, %r80, 1;
	mad.lo.s32 	%r38, %r37, %r24, %r1;
	add.s32 	%r39, %r38, %r5;
	cvt.s64.s32 	%rd13, %r39;
	add.s64 	%rd14, %rd2, %rd13;
	st.global.u8 	[%rd14], %rs4;
	ld.global.u8 	%rs5, [%rd10];
	ld.global.u8 	%rs6, [%rd12];
	add.s16 	%rs7, %rs6, %rs5;
	shr.u16 	%rs8, %rs7, 1;
	cvt.s64.s32 	%rd15, %r38;
	add.s64 	%rd16, %rd2, %rd15;
	st.global.u8 	[%rd16], %rs8;
	add.s64 	%rd17, %rd12, %rd62;
	ld.global.u8 	%r40, [%rd17];
	add.s64 	%rd18, %rd17, %rd62;
	ld.global.u8 	%r41, [%rd18];
	sub.s32 	%r42, %r40, %r41;
	cvt.u16.u32 	%rs9, %r42;
	shr.u16 	%rs10, %rs9, 15;
	add.s16 	%rs11, %rs9, %rs10;
	shr.u16 	%rs12, %rs11, 1;
	add.s64 	%rd19, %rd14, %rd62;
	st.global.u8 	[%rd19], %rs12;
	ld.global.u8 	%rs13, [%rd17];
	ld.global.u8 	%rs14, [%rd18];
	add.s16 	%rs15, %rs14, %rs13;
	shr.u16 	%rs16, %rs15, 1;
	add.s64 	%rd20, %rd16, %rd62;
	st.global.u8 	[%rd20], %rs16;
	add.s64 	%rd21, %rd18, %rd62;
	ld.global.u8 	%r43, [%rd21];
	add.s64 	%rd22, %rd21, %rd62;
	ld.global.u8 	%r44, [%rd22];
	sub.s32 	%r45, %r43, %r44;
	cvt.u16.u32 	%rs17, %r45;
	shr.u16 	%rs18, %rs17, 15;
	add.s16 	%rs19, %rs17, %rs18;
	shr.u16 	%rs20, %rs19, 1;
	add.s64 	%rd23, %rd19, %rd62;
	st.global.u8 	[%rd23], %rs20;
	ld.global.u8 	%rs21, [%rd21];
	ld.global.u8 	%rs22, [%rd22];
	add.s16 	%rs23, %rs22, %rs21;
	shr.u16 	%rs24, %rs23, 1;
	add.s64 	%rd24, %rd20, %rd62;
	st.global.u8 	[%rd24], %rs24;
	add.s64 	%rd25, %rd22, %rd62;
	ld.global.u8 	%r46, [%rd25];
	add.s64 	%rd26, %rd25, %rd62;
	ld.global.u8 	%r47, [%rd26];
	sub.s32 	%r48, %r46, %r47;
	cvt.u16.u32 	%rs25, %r48;
	shr.u16 	%rs26, %rs25, 15;
	add.s16 	%rs27, %rs25, %rs26;
	shr.u16 	%rs28, %rs27, 1;
	add.s64 	%rd27, %rd23, %rd62;
	st.global.u8 	[%rd27], %rs28;
	ld.global.u8 	%rs29, [%rd25];
	ld.global.u8 	%rs30, [%rd26];
	add.s16 	%rs31, %rs30, %rs29;
	shr.u16 	%rs32, %rs31, 1;
	add.s64 	%rd28, %rd24, %rd62;
	st.global.u8 	[%rd28], %rs32;
	add.s32 	%r80, %r80, 8;
	add.s32 	%r78, %r78, %r2;
	add.s32 	%r77, %r77, 4;
	setp.ne.s32 	%p3, %r77, 0;
	@%p3 bra 	$L__BB3_4;
$L__BB3_5:
	and.b32  	%r49, %r7, 3;
	setp.eq.s32 	%p4, %r49, 0;
	@%p4 bra 	$L__BB3_10;
	setp.eq.s32 	%p5, %r49, 1;
	@%p5 bra 	$L__BB3_8;
	mad.lo.s32 	%r50, %r80, %r24, %r1;
	cvt.s64.s32 	%rd29, %r50;
	add.s64 	%rd30, %rd1, %rd29;
	ld.global.u8 	%r51, [%rd30];
	add.s64 	%rd32, %rd30, %rd62;
	ld.global.u8 	%r52, [%rd32];
	sub.s32 	%r53, %r51, %r52;
	cvt.u16.u32 	%rs33, %r53;
	shr.u16 	%rs34, %rs33, 15;
	add.s16 	%rs35, %rs33, %rs34;
	shr.u16 	%rs36, %rs35, 1;
	shr.u32 	%r54, %r80, 1;
	mad.lo.s32 	%r55, %r54, %r24, %r1;
	add.s32 	%r56, %r55, %r5;
	cvt.s64.s32 	%rd33, %r56;
	add.s64 	%rd34, %rd2, %rd33;
	st.global.u8 	[%rd34], %rs36;
	ld.global.u8 	%rs37, [%rd30];
	ld.global.u8 	%rs38, [%rd32];
	add.s16 	%rs39, %rs38, %rs37;
	shr.u16 	%rs40, %rs39, 1;
	cvt.s64.s32 	%rd35, %r55;
	add.s64 	%rd36, %rd2, %rd35;
	st.global.u8 	[%rd36], %rs40;
	add.s32 	%r57, %r80, 2;
	add.s64 	%rd37, %rd32, %rd62;
	ld.global.u8 	%r58, [%rd37];
	add.s64 	%rd38, %rd37, %rd62;
	ld.global.u8 	%r59, [%rd38];
	sub.s32 	%r60, %r58, %r59;
	cvt.u16.u32 	%rs41, %r60;
	shr.u16 	%rs42, %rs41, 15;
	add.s16 	%rs43, %rs41, %rs42;
	shr.u16 	%rs44, %rs43, 1;
	shr.u32 	%r61, %r57, 1;
	mad.lo.s32 	%r62, %r61, %r24, %r1;
	add.s32 	%r63, %r62, %r5;
	cvt.s64.s32 	%rd39, %r63;
	add.s64 	%rd40, %rd2, %rd39;
	st.global.u8 	[%rd40], %rs44;
	ld.global.u8 	%rs45, [%rd37];
	ld.global.u8 	%rs46, [%rd38];
	add.s16 	%rs47, %rs46, %rs45;
	shr.u16 	%rs48, %rs47, 1;
	cvt.s64.s32 	%rd41, %r62;
	add.s64 	%rd42, %rd2, %rd41;
	st.global.u8 	[%rd42], %rs48;
	add.s32 	%r80, %r80, 4;
$L__BB3_8:
	and.b32  	%r64, %r6, 2;
	setp.ne.s32 	%p6, %r64, 0;
	@%p6 bra 	$L__BB3_10;
	mad.lo.s32 	%r65, %r80, %r24, %r1;
	cvt.s64.s32 	%rd43, %r65;
	add.s64 	%rd44, %rd1, %rd43;
	ld.global.u8 	%r66, [%rd44];
	add.s64 	%rd46, %rd44, %rd62;
	ld.global.u8 	%r67, [%rd46];
	sub.s32 	%r68, %r66, %r67;
	cvt.u16.u32 	%rs49, %r68;
	shr.u16 	%rs50, %rs49, 15;
	add.s16 	%rs51, %rs49, %rs50;
	shr.u16 	%rs52, %rs51, 1;
	shr.u32 	%r69, %r80, 1;
	mad.lo.s32 	%r70, %r69, %r24, %r1;
	add.s32 	%r71, %r70, %r5;
	cvt.s64.s32 	%rd47, %r71;
	add.s64 	%rd48, %rd2, %rd47;
	st.global.u8 	[%rd48], %rs52;
	ld.global.u8 	%rs53, [%rd44];
	ld.global.u8 	%rs54, [%rd46];
	add.s16 	%rs55, %rs54, %rs53;
	shr.u16 	%rs56, %rs55, 1;
	cvt.s64.s32 	%rd49, %r70;
	add.s64 	%rd50, %rd2, %rd49;
	st.global.u8 	[%rd50], %rs56;
$L__BB3_10:
	max.s32 	%r18, %r3, 1;
	and.b32  	%r19, %r18, 3;
	setp.lt.u32 	%p7, %r3, 4;
	mov.b32 	%r83, 0;
	@%p7 bra 	$L__BB3_13;
	and.b32  	%r83, %r18, 2147483644;
	mov.b32 	%r82, 0;
$L__BB3_12:
	mad.lo.s32 	%r74, %r82, %r24, %r1;
	cvt.s64.s32 	%rd51, %r74;
	add.s64 	%rd52, %rd2, %rd51;
	ld.global.u8 	%rs57, [%rd52];
	add.s64 	%rd53, %rd1, %rd51;
	st.global.u8 	[%rd53], %rs57;
	add.s64 	%rd55, %rd52, %rd62;
	ld.global.u8 	%rs58, [%rd55];
	add.s64 	%rd56, %rd53, %rd62;
	st.global.u8 	[%rd56], %rs58;
	add.s64 	%rd57, %rd55, %rd62;
	ld.global.u8 	%rs59, [%rd57];
	add.s64 	%rd58, %rd56, %rd62;
	st.global.u8 	[%rd58], %rs59;
	add.s64 	%rd59, %rd57, %rd62;
	ld.global.u8 	%rs60, [%rd59];
	add.s64 	%rd60, %rd58, %rd62;
	st.global.u8 	[%rd60], %rs60;
	add.s32 	%r82, %r82, 4;
	setp.ne.s32 	%p8, %r82, %r83;
	@%p8 bra 	$L__BB3_12;
$L__BB3_13:
	setp.eq.s32 	%p9, %r19, 0;
	@%p9 bra 	$L__BB3_17;
	mad.lo.s32 	%r75, %r83, %r24, %r1;
	cvt.s64.s32 	%rd61, %r75;
	add.s64 	%rd3, %rd2, %rd61;
	ld.global.u8 	%rs61, [%rd3];
	add.s64 	%rd4, %rd1, %rd61;
	st.global.u8 	[%rd4], %rs61;
	setp.eq.s32 	%p10, %r19, 1;
	@%p10 bra 	$L__BB3_17;
	add.s64 	%rd5, %rd3, %rd62;
	ld.global.u8 	%rs62, [%rd5];
	add.s64 	%rd6, %rd4, %rd62;
	st.global.u8 	[%rd6], %rs62;
	setp.eq.s32 	%p11, %r19, 2;
	@%p11 bra 	$L__BB3_17;
	add.s64 	%rd64, %rd5, %rd62;
	ld.global.u8 	%rs63, [%rd64];
	add.s64 	%rd65, %rd6, %rd62;
	st.global.u8 	[%rd65], %rs63;
$L__BB3_17:
	setp.gt.u32 	%p12, %r3, 3;
	@%p12 bra 	$L__BB3_2;
$L__BB3_18:
	ret;

}
	// .globl	_Z15RowtransF_ReconPhS_ii
.visible .entry _Z15RowtransF_ReconPhS_ii(
	.param .u64 .ptr .align 1 _Z15RowtransF_ReconPhS_ii_param_0,
	.param .u64 .ptr .align 1 _Z15RowtransF_ReconPhS_ii_param_1,
	.param .u32 _Z15RowtransF_ReconPhS_ii_param_2,
	.param .u32 _Z15RowtransF_ReconPhS_ii_param_3
)
{
	.reg .pred 	%p<13>;
	.reg .b16 	%rs<50>;
	.reg .b32 	%r<63>;
	.reg .b64 	%rd<65>;

	ld.param.u64 	%rd7, [_Z15RowtransF_ReconPhS_ii_param_0];
	ld.param.u64 	%rd8, [_Z15RowtransF_ReconPhS_ii_param_1];
	ld.param.u32 	%r27, [_Z15RowtransF_ReconPhS_ii_param_2];
	ld.param.u32 	%r28, [_Z15RowtransF_ReconPhS_ii_param_3];
	cvta.to.global.u64 	%rd1, %rd7;
	cvta.to.global.u64 	%rd2, %rd8;
	mov.u32 	%r29, %tid.x;
	mov.u32 	%r30, %ctaid.x;
	mov.u32 	%r31, %ntid.x;
	mad.lo.s32 	%r1, %r30, %r31, %r29;
	setp.lt.s32 	%p1, %r28, 2;
	@%p1 bra 	$L__BB4_18;
	shl.b32 	%r2, %r27, 3;
	shl.b32 	%r3, %r27, 2;
	mov.b32 	%r54, 2;
	cvt.s64.s32 	%rd61, %r27;
$L__BB4_2:
	shr.s32 	%r34, %r54, 1;
	mul.lo.s32 	%r5, %r34, %r27;
	max.u32 	%r35, %r54, 2;
	add.s32 	%r6, %r35, -1;
	shr.u32 	%r36, %r6, 1;
	add.s32 	%r7, %r36, 1;
	setp.lt.u32 	%p2, %r54, 7;
	mov.b32 	%r59, 0;
	@%p2 bra 	$L__BB4_5;
	and.b32  	%r38, %r7, 2147483644;
	neg.s32 	%r55, %r38;
	mov.b32 	%r59, 0;
	mov.u32 	%r56, %r1;
	mov.u32 	%r57, %r1;
$L__BB4_4:
	.pragma "nounroll";
	cvt.s64.s32 	%rd9, %r56;
	add.s64 	%rd10, %rd1, %rd9;
	ld.global.u8 	%rs1, [%rd10];
	cvt.s64.s32 	%rd11, %r5;
	add.s64 	%rd12, %rd10, %rd11;
	ld.global.u8 	%rs2, [%rd12];
	add.s16 	%rs3, %rs2, %rs1;
	cvt.s64.s32 	%rd13, %r57;
	add.s64 	%rd14, %rd2, %rd13;
	st.global.u8 	[%rd14], %rs3;
	ld.global.u8 	%rs4, [%rd10];
	ld.global.u8 	%rs5, [%rd12];
	sub.s16 	%rs6, %rs4, %rs5;
	add.s64 	%rd16, %rd14, %rd61;
	st.global.u8 	[%rd16], %rs6;
	add.s64 	%rd17, %rd10, %rd61;
	ld.global.u8 	%rs7, [%rd17];
	add.s64 	%rd18, %rd17, %rd11;
	ld.global.u8 	%rs8, [%rd18];
	add.s16 	%rs9, %rs8, %rs7;
	add.s64 	%rd19, %rd16, %rd61;
	st.global.u8 	[%rd19], %rs9;
	ld.global.u8 	%rs10, [%rd17];
	ld.global.u8 	%rs11, [%rd18];
	sub.s16 	%rs12, %rs10, %rs11;
	add.s64 	%rd20, %rd19, %rd61;
	st.global.u8 	[%rd20], %rs12;
	add.s64 	%rd21, %rd17, %rd61;
	ld.global.u8 	%rs13, [%rd21];
	add.s64 	%rd22, %rd21, %rd11;
	ld.global.u8 	%rs14, [%rd22];
	add.s16 	%rs15, %rs14, %rs13;
	add.s64 	%rd23, %rd20, %rd61;
	st.global.u8 	[%rd23], %rs15;
	ld.global.u8 	%rs16, [%rd21];
	ld.global.u8 	%rs17, [%rd22];
	sub.s16 	%rs18, %rs16, %rs17;
	add.s64 	%rd24, %rd23, %rd61;
	st.global.u8 	[%rd24], %rs18;
	add.s64 	%rd25, %rd21, %rd61;
	ld.global.u8 	%rs19, [%rd25];
	add.s64 	%rd26, %rd25, %rd11;
	ld.global.u8 	%rs20, [%rd26];
	add.s16 	%rs21, %rs20, %rs19;
	add.s64 	%rd27, %rd24, %rd61;
	st.global.u8 	[%rd27], %rs21;
	ld.global.u8 	%rs22, [%rd25];
	ld.global.u8 	%rs23, [%rd26];
	sub.s16 	%rs24, %rs22, %rs23;
	add.s64 	%rd28, %rd27, %rd61;
	st.global.u8 	[%rd28], %rs24;
	add.s32 	%r59, %r59, 8;
	add.s32 	%r57, %r57, %r2;
	add.s32 	%r56, %r56, %r3;
	add.s32 	%r55, %r55, 4;
	setp.ne.s32 	%p3, %r55, 0;
	@%p3 bra 	$L__BB4_4;
$L__BB4_5:
	and.b32  	%r39, %r7, 3;
	setp.eq.s32 	%p4, %r39, 0;
	@%p4 bra 	$L__BB4_10;
	setp.eq.s32 	%p5, %r39, 1;
	@%p5 bra 	$L__BB4_8;
	shr.u32 	%r40, %r59, 1;
	mad.lo.s32 	%r41, %r40, %r27, %r1;
	cvt.s64.s32 	%rd29, %r41;
	add.s64 	%rd30, %rd1, %rd29;
	ld.global.u8 	%rs25, [%rd30];
	cvt.s64.s32 	%rd31, %r5;
	add.s64 	%rd32, %rd30, %rd31;
	ld.global.u8 	%rs26, [%rd32];
	add.s16 	%rs27, %rs26, %rs25;
	mad.lo.s32 	%r42, %r59, %r27, %r1;
	cvt.s64.s32 	%rd33, %r42;
	add.s64 	%rd34, %rd2, %rd33;
	st.global.u8 	[%rd34], %rs27;
	ld.global.u8 	%rs28, [%rd30];
	ld.global.u8 	%rs29, [%rd32];
	sub.s16 	%rs30, %rs28, %rs29;
	add.s64 	%rd36, %rd34, %rd61;
	st.global.u8 	[%rd36], %rs30;
	add.s32 	%r43, %r59, 2;
	shr.u32 	%r44, %r43, 1;
	mad.lo.s32 	%r45, %r44, %r27, %r1;
	cvt.s64.s32 	%rd37, %r45;
	add.s64 	%rd38, %rd1, %rd37;
	ld.global.u8 	%rs31, [%rd38];
	add.s64 	%rd39, %rd38, %rd31;
	ld.global.u8 	%rs32, [%rd39];
	add.s16 	%rs33, %rs32, %rs31;
	add.s64 	%rd40, %rd36, %rd61;
	st.global.u8 	[%rd40], %rs33;
	ld.global.u8 	%rs34, [%rd38];
	ld.global.u8 	%rs35, [%rd39];
	sub.s16 	%rs36, %rs34, %rs35;
	add.s64 	%rd41, %rd40, %rd61;
	st.global.u8 	[%rd41], %rs36;
	add.s32 	%r59, %r59, 4;
$L__BB4_8:
	and.b32  	%r46, %r6, 2;
	setp.ne.s32 	%p6, %r46, 0;
	@%p6 bra 	$L__BB4_10;
	shr.u32 	%r47, %r59, 1;
	mad.lo.s32 	%r48, %r47, %r27, %r1;
	cvt.s64.s32 	%rd42, %r48;
	add.s64 	%rd43, %rd1, %rd42;
	ld.global.u8 	%rs37, [%rd43];
	cvt.s64.s32 	%rd44, %r5;
	add.s64 	%rd45, %rd43, %rd44;
	ld.global.u8 	%rs38, [%rd45];
	add.s16 	%rs39, %rs38, %rs37;
	mad.lo.s32 	%r49, %r59, %r27, %r1;
	cvt.s64.s32 	%rd46, %r49;
	add.s64 	%rd47, %rd2, %rd46;
	st.global.u8 	[%rd47], %rs39;
	ld.global.u8 	%rs40, [%rd43];
	ld.global.u8 	%rs41, [%rd45];
	sub.s16 	%rs42, %rs40, %rs41;
	add.s64 	%rd49, %rd47, %rd61;
	st.global.u8 	[%rd49], %rs42;
$L__BB4_10:
	max.u32 	%r20, %r54, 1;
	and.b32  	%r21, %r20, 3;
	setp.lt.u32 	%p7, %r54, 4;
	mov.b32 	%r62, 0;
	@%p7 bra 	$L__BB4_13;
	and.b32  	%r62, %r20, -4;
	mov.b32 	%r61, 0;
$L__BB4_12:
	mad.lo.s32 	%r52, %r61, %r27, %r1;
	cvt.s64.s32 	%rd50, %r52;
	add.s64 	%rd51, %rd2, %rd50;
	ld.global.u8 	%rs43, [%rd51];
	add.s64 	%rd52, %rd1, %rd50;
	st.global.u8 	[%rd52], %rs43;
	add.s64 	%rd54, %rd51, %rd61;
	ld.global.u8 	%rs44, [%rd54];
	add.s64 	%rd55, %rd52, %rd61;
	st.global.u8 	[%rd55], %rs44;
	add.s64 	%rd56, %rd54, %rd61;
	ld.global.u8 	%rs45, [%rd56];
	add.s64 	%rd57, %rd55, %rd61;
	st.global.u8 	[%rd57], %rs45;
	add.s64 	%rd58, %rd56, %rd61;
	ld.global.u8 	%rs46, [%rd58];
	add.s64 	%rd59, %rd57, %rd61;
	st.global.u8 	[%rd59], %rs46;
	add.s32 	%r61, %r61, 4;
	setp.ne.s32 	%p8, %r61, %r62;
	@%p8 bra 	$L__BB4_12;
$L__BB4_13:
	setp.eq.s32 	%p9, %r21, 0;
	@%p9 bra 	$L__BB4_17;
	mad.lo.s32 	%r53, %r62, %r27, %r1;
	cvt.s64.s32 	%rd60, %r53;
	add.s64 	%rd3, %rd2, %rd60;
	ld.global.u8 	%rs47, [%rd3];
	add.s64 	%rd4, %rd1, %rd60;
	st.global.u8 	[%rd4], %rs47;
	setp.eq.s32 	%p10, %r21, 1;
	@%p10 bra 	$L__BB4_17;
	add.s64 	%rd5, %rd3, %rd61;
	ld.global.u8 	%rs48, [%rd5];
	add.s64 	%rd6, %rd4, %rd61;
	st.global.u8 	[%rd6], %rs48;
	setp.eq.s32 	%p11, %r21, 2;
	@%p11 bra 	$L__BB4_17;
	add.s64 	%rd63, %rd5, %rd61;
	ld.global.u8 	%rs49, [%rd63];
	add.s64 	%rd64, %rd6, %rd61;
	st.global.u8 	[%rd64], %rs49;
$L__BB4_17:
	shl.b32 	%r54, %r54, 1;
	setp.le.s32 	%p12, %r54, %r28;
	@%p12 bra 	$L__BB4_2;
$L__BB4_18:
	ret;

}


// ===== COMPILED SASS (sm_100) =====

	.target	sm_100

	.elftype	@"ET_EXEC"


//--------------------- .note.nv.tkinfo           --------------------------
	.section	.note.nv.tkinfo,"",@"SHT_NOTE"
	.sectionflags	@"SHF_NOTE_NV_TKINFO"
	.tkinfo
        /*0018*/ 	.word	0x00000002
        /*0030*/ 	.string	""
        /*0030*/ 	.string	"ptxas"
        /*0030*/ 	.string	"Cuda compilation tools, release 13.0, V13.0.88"
        /*0030*/ 	.string	"Build cuda_13.0.r13.0/compiler.36424714_0"
        /*0030*/ 	.string	"-arch sm_100 -m 64 "



//--------------------- .note.nv.cuinfo           --------------------------
	.section	.note.nv.cuinfo,"",@"SHT_NOTE"
	.sectionflags	@"SHF_NOTE_NV_CUINFO"
        /*0018*/ 	.short	0x0002
        /*001a*/ 	.short	0x0064
        /*001c*/ 	.short	0x0082
	.zero		2


//--------------------- .nv.info                  --------------------------
	.section	.nv.info,"",@"SHT_CUDA_INFO"
	.align	4


	//----- nvinfo : EIATTR_REGCOUNT
	.align		4
        /*0000*/ 	.byte	0x04, 0x2f
        /*0002*/ 	.short	(.L_1 - .L_0)
	.align		4
.L_0:
        /*0004*/ 	.word	index@(_Z8GrayFuncPhS_ii)
        /*0008*/ 	.word	0x00000018


	//----- nvinfo : EIATTR_FRAME_SIZE
	.align		4
.L_1:
        /*000c*/ 	.byte	0x04, 0x11
        /*000e*/ 	.short	(.L_3 - .L_2)
	.align		4
.L_2:
        /*0010*/ 	.word	index@(_Z8GrayFuncPhS_ii)
        /*0014*/ 	.word	0x00000000


	//----- nvinfo : EIATTR_REGCOUNT
	.align		4
.L_3:
        /*0018*/ 	.byte	0x04, 0x2f
        /*001a*/ 	.short	(.L_5 - .L_4)
	.align		4
.L_4:
        /*001c*/ 	.word	index@(_Z9ColtransFPhS_ii)
        /*0020*/ 	.word	0x00000016


	//----- nvinfo : EIATTR_FRAME_SIZE
	.align		4
.L_5:
        /*0024*/ 	.byte	0x04, 0x11
        /*0026*/ 	.short	(.L_7 - .L_6)
	.align		4
.L_6:
        /*0028*/ 	.word	index@(_Z9ColtransFPhS_ii)
        /*002c*/ 	.word	0x00000000


	//----- nvinfo : EIATTR_REGCOUNT
	.align		4
.L_7:
        /*0030*/ 	.byte	0x04, 0x2f
        /*0032*/ 	.short	(.L_9 - .L_8)
	.align		4
.L_8:
        /*0034*/ 	.word	index@(_Z15ColtransF_ReconPhS_ii)
        /*0038*/ 	.word	0x0000001c


	//----- nvinfo : EIATTR_FRAME_SIZE
	.align		4
.L_9:
        /*003c*/ 	.byte	0x04, 0x11
        /*003e*/ 	.short	(.L_11 - .L_10)
	.align		4
.L_10:
        /*0040*/ 	.word	index@(_Z15ColtransF_ReconPhS_ii)
        /*0044*/ 	.word	0x00000000


	//----- nvinfo : EIATTR_REGCOUNT
	.align		4
.L_11:
        /*0048*/ 	.byte	0x04, 0x2f
        /*004a*/ 	.short	(.L_13 - .L_12)
	.align		4
.L_12:
        /*004c*/ 	.word	index@(_Z9RowtransFPhS_ii)
        /*0050*/ 	.word	0x0000001a


	//----- nvinfo : EIATTR_FRAME_SIZE
	.align		4
.L_13:
        /*0054*/ 	.byte	0x04, 0x11
        /*0056*/ 	.short	(.L_15 - .L_14)
	.align		4
.L_14:
        /*0058*/ 	.word	index@(_Z9RowtransFPhS_ii)
        /*005c*/ 	.word	0x00000000


	//----- nvinfo : EIATTR_REGCOUNT
	.align		4
.L_15:
        /*0060*/ 	.byte	0x04, 0x2f
        /*0062*/ 	.short	(.L_17 - .L_16)
	.align		4
.L_16:
        /*0064*/ 	.word	index@(_Z15RowtransF_ReconPhS_ii)
        /*0068*/ 	.word	0x00000019


	//----- nvinfo : EIATTR_FRAME_SIZE
	.align		4
.L_17:
        /*006c*/ 	.byte	0x04, 0x11
        /*006e*/ 	.short	(.L_19 - .L_18)
	.align		4
.L_18:
        /*0070*/ 	.word	index@(_Z15RowtransF_ReconPhS_ii)
        /*0074*/ 	.word	0x00000000


	//----- nvinfo : EIATTR_MIN_STACK_SIZE
	.align		4
.L_19:
        /*0078*/ 	.byte	0x04, 0x12
        /*007a*/ 	.short	(.L_21 - .L_20)
	.align		4
.L_20:
        /*007c*/ 	.word	index@(_Z15RowtransF_ReconPhS_ii)
        /*0080*/ 	.word	0x00000000


	//----- nvinfo : EIATTR_MIN_STACK_SIZE
	.align		4
.L_21:
        /*0084*/ 	.byte	0x04, 0x12
        /*0086*/ 	.short	(.L_23 - .L_22)
	.align		4
.L_22:
        /*0088*/ 	.word	index@(_Z9RowtransFPhS_ii)
        /*008c*/ 	.word	0x00000000


	//----- nvinfo : EIATTR_MIN_STACK_SIZE
	.align		4
.L_23:
        /*0090*/ 	.byte	0x04, 0x12
        /*0092*/ 	.short	(.L_25 - .L_24)
	.align		4
.L_24:
        /*0094*/ 	.word	index@(_Z15ColtransF_ReconPhS_ii)
        /*0098*/ 	.word	0x00000000


	//----- nvinfo : EIATTR_MIN_STACK_SIZE
	.align		4
.L_25:
        /*009c*/ 	.byte	0x04, 0x12
        /*009e*/ 	.short	(.L_27 - .L_26)
	.align		4
.L_26:
        /*00a0*/ 	.word	index@(_Z9ColtransFPhS_ii)
        /*00a4*/ 	.word	0x00000000


	//----- nvinfo : EIATTR_MIN_STACK_SIZE
	.align		4
.L_27:
        /*00a8*/ 	.byte	0x04, 0x12
        /*00aa*/ 	.short	(.L_29 - .L_28)
	.align		4
.L_28:
        /*00ac*/ 	.word	index@(_Z8GrayFuncPhS_ii)
        /*00b0*/ 	.word	0x00000000
.L_29:


//--------------------- .nv.compat                --------------------------
	.section	.nv.compat,"",@"SHT_CUDA_COMPAT_INFO"
	.align	4
        /*0000*/ 	.byte	0x02, 0x09, 0x00, 0x00, 0x02, 0x02, 0x01, 0x00, 0x02, 0x05, 0x05, 0x00, 0x03, 0x07, 0x01, 0x01
        /*0010*/ 	.byte	0x02, 0x03, 0x00, 0x00, 0x02, 0x06, 0x01, 0x00, 0x04, 0x0b, 0x08, 0x00, 0x09, 0x00, 0x00, 0x00
        /*0020*/ 	.byte	0x00, 0x00, 0x00, 0x00


//--------------------- .nv.info._Z15RowtransF_ReconPhS_ii --------------------------
	.section	.nv.info._Z15RowtransF_ReconPhS_ii,"",@"SHT_CUDA_INFO"
	.sectionflags	@""
	.align	4


	//----- nvinfo : EIATTR_CUDA_API_VERSION
	.align		4
        /*0000*/ 	.byte	0x04, 0x37
        /*0002*/ 	.short	(.L_31 - .L_30)
.L_30:
        /*0004*/ 	.word	0x00000082


	//----- nvinfo : EIATTR_KPARAM_INFO
	.align		4
.L_31:
        /*0008*/ 	.byte	0x04, 0x17
        /*000a*/ 	.short	(.L_33 - .L_32)
.L_32:
        /*000c*/ 	.word	0x00000000
        /*0010*/ 	.short	0x0003
        /*0012*/ 	.short	0x0014
        /*0014*/ 	.byte	0x00, 0xf0, 0x11, 0x00


	//----- nvinfo : EIATTR_KPARAM_INFO
	.align		4
.L_33:
        /*0018*/ 	.byte	0x04, 0x17
        /*001a*/ 	.short	(.L_35 - .L_34)
.L_34:
        /*001c*/ 	.word	0x00000000
        /*0020*/ 	.short	0x0002
        /*0022*/ 	.short	0x0010
        /*0024*/ 	.byte	0x00, 0xf0, 0x11, 0x00


	//----- nvinfo : EIATTR_KPARAM_INFO
	.align		4
.L_35:
        /*0028*/ 	.byte	0x04, 0x17
        /*002a*/ 	.short	(.L_37 - .L_36)
.L_36:
        /*002c*/ 	.word	0x00000000
        /*0030*/ 	.short	0x0001
        /*0032*/ 	.short	0x0008
        /*0034*/ 	.byte	0x00, 0xf5, 0x21, 0x00


	//----- nvinfo : EIATTR_KPARAM_INFO
	.align		4
.L_37:
        /*0038*/ 	.byte	0x04, 0x17
        /*003a*/ 	.short	(.L_39 - .L_38)
.L_38:
        /*003c*/ 	.word	0x00000000
        /*0040*/ 	.short	0x0000
        /*0042*/ 	.short	0x0000
        /*0044*/ 	.byte	0x00, 0xf5, 0x21, 0x00


	//----- nvinfo : EIATTR_SPARSE_MMA_MASK
	.align		4
.L_39:
        /*0048*/ 	.byte	0x03, 0x50
        /*004a*/ 	.short	0x0000


	//----- nvinfo : EIATTR_MAXREG_COUNT
	.align		4
        /*004c*/ 	.byte	0x03, 0x1b
        /*004e*/ 	.short	0x00ff


	//----- nvinfo : EIATTR_MERCURY_ISA_VERSION
	.align		4
        /*0050*/ 	.byte	0x03, 0x5f
        /*0052*/ 	.short	0x0101


	//----- nvinfo : EIATTR_VRC_CTA_INIT_COUNT
	.align		4
        /*0054*/ 	.byte	0x02, 0x4a
	.zero		1
	.zero		1


	//----- nvinfo : EIATTR_EXIT_INSTR_OFFSETS
	.align		4
        /*0058*/ 	.byte	0x04, 0x1c
        /*005a*/ 	.short	(.L_41 - .L_40)


	//   ....[0]....
.L_40:
        /*005c*/ 	.word	0x00000060


	//   ....[1]....
        /*0060*/ 	.word	0x00001ad0


	//----- nvinfo : EIATTR_CBANK_PARAM_SIZE
	.align		4
.L_41:
        /*0064*/ 	.byte	0x03, 0x19
        /*0066*/ 	.short	0x0018


	//----- nvinfo : EIATTR_PARAM_CBANK
	.align		4
        /*0068*/ 	.byte	0x04, 0x0a
        /*006a*/ 	.short	(.L_43 - .L_42)
	.align		4
.L_42:
        /*006c*/ 	.word	index@(.nv.constant0._Z15RowtransF_ReconPhS_ii)
        /*0070*/ 	.short	0x0380
        /*0072*/ 	.short	0x0018


	//----- nvinfo : EIATTR_SW_WAR
	.align		4
.L_43:
        /*0074*/ 	.byte	0x04, 0x36
        /*0076*/ 	.short	(.L_45 - .L_44)
.L_44:
        /*0078*/ 	.word	0x00000008
.L_45:


//--------------------- .nv.info._Z9RowtransFPhS_ii --------------------------
	.section	.nv.info._Z9RowtransFPhS_ii,"",@"SHT_CUDA_INFO"
	.sectionflags	@""
	.align	4


	//----- nvinfo : EIATTR_CUDA_API_VERSION
	.align		4
        /*0000*/ 	.byte	0x04, 0x37
        /*0002*/ 	.short	(.L_47 - .L_46)
.L_46:
        /*0004*/ 	.word	0x00000082


	//----- nvinfo : EIATTR_KPARAM_INFO
	.align		4
.L_47:
        /*0008*/ 	.byte	0x04, 0x17
        /*000a*/ 	.short	(.L_49 - .L_48)
.L_48:
        /*000c*/ 	.word	0x00000000
        /*0010*/ 	.short	0x0003
        /*0012*/ 	.short	0x0014
        /*0014*/ 	.byte	0x00, 0xf0, 0x11, 0x00


	//----- nvinfo : EIATTR_KPARAM_INFO
	.align		4
.L_49:
        /*0018*/ 	.byte	0x04, 0x17
        /*001a*/ 	.short	(.L_51 - .L_50)
.L_50:
        /*001c*/ 	.word	0x00000000
        /*0020*/ 	.short	0x0002
        /*0022*/ 	.short	0x0010
        /*0024*/ 	.byte	0x00, 0xf0, 0x11, 0x00


	//----- nvinfo : EIATTR_KPARAM_INFO
	.align		4
.L_51:
        /*0028*/ 	.byte	0x04, 0x17
        /*002a*/ 	.short	(.L_53 - .L_52)
.L_52:
        /*002c*/ 	.word	0x00000000
        /*0030*/ 	.short	0x0001
        /*0032*/ 	.short	0x0008
        /*0034*/ 	.byte	0x00, 0xf5, 0x21, 0x00


	//----- nvinfo : EIATTR_KPARAM_INFO
	.align		4
.L_53:
        /*0038*/ 	.byte	0x04, 0x17
        /*003a*/ 	.short	(.L_55 - .L_54)
.L_54:
        /*003c*/ 	.word	0x00000000
        /*0040*/ 	.short	0x0000
        /*0042*/ 	.short	0x0000
        /*0044*/ 	.byte	0x00, 0xf5, 0x21, 0x00


	//----- nvinfo : EIATTR_SPARSE_MMA_MASK
	.align		4
.L_55:
        /*0048*/ 	.byte	0x03, 0x50
        /*004a*/ 	.short	0x0000


	//----- nvinfo : EIATTR_MAXREG_COUNT
	.align		4
        /*004c*/ 	.byte	0x03, 0x1b
        /*004e*/ 	.short	0x00ff


	//----- nvinfo : EIATTR_MERCURY_ISA_VERSION
	.align		4
        /*0050*/ 	.byte	0x03, 0x5f
        /*0052*/ 	.short	0x0101


	//----- nvinfo : EIATTR_VRC_CTA_INIT_COUNT
	.align		4
        /*0054*/ 	.byte	0x02, 0x4a
	.zero		1
	.zero		1


	//----- nvinfo : EIATTR_EXIT_INSTR_OFFSETS
	.align		4
        /*0058*/ 	.byte	0x04, 0x1c
        /*005a*/ 	.short	(.L_57 - .L_56)


	//   ....[0]....
.L_56:
        /*005c*/ 	.word	0x00000060


	//   ....[1]....
        /*0060*/ 	.word	0x00001c90


	//----- nvinfo : EIATTR_CBANK_PARAM_SIZE
	.align		4
.L_57:
        /*0064*/ 	.byte	0x03, 0x19
        /*0066*/ 	.short	0x0018


	//----- nvinfo : EIATTR_PARAM_CBANK
	.align		4
        /*0068*/ 	.byte	0x04, 0x0a
        /*006a*/ 	.short	(.L_59 - .L_58)
	.align		4
.L_58:
        /*006c*/ 	.word	index@(.nv.constant0._Z9RowtransFPhS_ii)
        /*0070*/ 	.short	0x0380
        /*0072*/ 	.short	0x0018


	//----- nvinfo : EIATTR_SW_WAR
	.align		4
.L_59:
        /*0074*/ 	.byte	0x04, 0x36
        /*0076*/ 	.short	(.L_61 - .L_60)
.L_60:
        /*0078*/ 	.word	0x00000008
.L_61:


//--------------------- .nv.info._Z15ColtransF_ReconPhS_ii --------------------------
	.section	.nv.info._Z15ColtransF_ReconPhS_ii,"",@"SHT_CUDA_INFO"
	.sectionflags	@""
	.align	4


	//----- nvinfo : EIATTR_CUDA_API_VERSION
	.align		4
        /*0000*/ 	.byte	0x04, 0x37
        /*0002*/ 	.short	(.L_63 - .L_62)
.L_62:
        /*0004*/ 	.word	0x00000082


	//----- nvinfo : EIATTR_KPARAM_INFO
	.align		4
.L_63:
        /*0008*/ 	.byte	0x04, 0x17
        /*000a*/ 	.short	(.L_65 - .L_64)
.L_64:
        /*000c*/ 	.word	0x00000000
        /*0010*/ 	.short	0x0003
        /*0012*/ 	.short	0x0014
        /*0014*/ 	.byte	0x00, 0xf0, 0x11, 0x00


	//----- nvinfo : EIATTR_KPARAM_INFO
	.align		4
.L_65:
        /*0018*/ 	.byte	0x04, 0x17
        /*001a*/ 	.short	(.L_67 - .L_66)
.L_66:
        /*001c*/ 	.word	0x00000000
        /*0020*/ 	.short	0x0002
        /*0022*/ 	.short	0x0010
        /*0024*/ 	.byte	0x00, 0xf0, 0x11, 0x00


	//----- nvinfo : EIATTR_KPARAM_INFO
	.align		4
.L_67:
        /*0028*/ 	.byte	0x04, 0x17
        /*002a*/ 	.short	(.L_69 - .L_68)
.L_68:
        /*002c*/ 	.word	0x00000000
        /*0030*/ 	.short	0x0001
        /*0032*/ 	.short	0x0008
        /*0034*/ 	.byte	0x00, 0xf5, 0x21, 0x00


	//----- nvinfo : EIATTR_KPARAM_INFO
	.align		4
.L_69:
        /*0038*/ 	.byte	0x04, 0x17
        /*003a*/ 	.short	(.L_71 - .L_70)
.L_70:
        /*003c*/ 	.word	0x00000000
        /*0040*/ 	.short	0x0000
        /*0042*/ 	.short	0x0000
        /*0044*/ 	.byte	0x00, 0xf5, 0x21, 0x00


	//----- nvinfo : EIATTR_SPARSE_MMA_MASK
	.align		4
.L_71:
        /*0048*/ 	.byte	0x03, 0x50
        /*004a*/ 	.short	0x0000


	//----- nvinfo : EIATTR_MAXREG_COUNT
	.align		4
        /*004c*/ 	.byte	0x03, 0x1b
        /*004e*/ 	.short	0x00ff


	//----- nvinfo : EIATTR_MERCURY_ISA_VERSION
	.align		4
        /*0050*/ 	.byte	0x03, 0x5f
        /*0052*/ 	.short	0x0101


	//----- nvinfo : EIATTR_VRC_CTA_INIT_COUNT
	.align		4
        /*0054*/ 	.byte	0x02, 0x4a
	.zero		1
	.zero		1


	//----- nvinfo : EIATTR_EXIT_INSTR_OFFSETS
	.align		4
        /*0058*/ 	.byte	0x04, 0x1c
        /*005a*/ 	.short	(.L_73 - .L_72)


	//   ....[0]....
.L_72:
        /*005c*/ 	.word	0x00000060


	//   ....[1]....
        /*0060*/ 	.word	0x00001980


	//----- nvinfo : EIATTR_CBANK_PARAM_SIZE
	.align		4
.L_73:
        /*0064*/ 	.byte	0x03, 0x19
        /*0066*/ 	.short	0x0018


	//----- nvinfo : EIATTR_PARAM_CBANK
	.align		4
        /*0068*/ 	.byte	0x04, 0x0a
        /*006a*/ 	.short	(.L_75 - .L_74)
	.align		4
.L_74:
        /*006c*/ 	.word	index@(.nv.constant0._Z15ColtransF_ReconPhS_ii)
        /*0070*/ 	.short	0x0380
        /*0072*/ 	.short	0x0018


	//----- nvinfo : EIATTR_SW_WAR
	.align		4
.L_75:
        /*0074*/ 	.byte	0x04, 0x36
        /*0076*/ 	.short	(.L_77 - .L_76)
.L_76:
        /*0078*/ 	.word	0x00000008
.L_77:


//--------------------- .nv.info._Z9ColtransFPhS_ii --------------------------
	.section	.nv.info._Z9ColtransFPhS_ii,"",@"SHT_CUDA_INFO"
	.sectionflags	@""
	.align	4


	//----- nvinfo : EIATTR_CUDA_API_VERSION
	.align		4
        /*0000*/ 	.byte	0x04, 0x37
        /*0002*/ 	.short	(.L_79 - .L_78)
.L_78:
        /*0004*/ 	.word	0x00000082


	//----- nvinfo : EIATTR_KPARAM_INFO
	.align		4
.L_79:
        /*0008*/ 	.byte	0x04, 0x17
        /*000a*/ 	.short	(.L_81 - .L_80)
.L_80:
        /*000c*/ 	.word	0x00000000
        /*0010*/ 	.short	0x0003
        /*0012*/ 	.short	0x0014
        /*0014*/ 	.byte	0x00, 0xf0, 0x11, 0x00


	//----- nvinfo : EIATTR_KPARAM_INFO
	.align		4
.L_81:
        /*0018*/ 	.byte	0x04, 0x17
        /*001a*/ 	.short	(.L_83 - .L_82)
.L_82:
        /*001c*/ 	.word	0x00000000
        /*0020*/ 	.short	0x0002
        /*0022*/ 	.short	0x0010
        /*0024*/ 	.byte	0x00, 0xf0, 0x11, 0x00


	//----- nvinfo : EIATTR_KPARAM_INFO
	.align		4
.L_83:
        /*0028*/ 	.byte	0x04, 0x17
        /*002a*/ 	.short	(.L_85 - .L_84)
.L_84:
        /*002c*/ 	.word	0x00000000
        /*0030*/ 	.short	0x0001
        /*0032*/ 	.short	0x0008
        /*0034*/ 	.byte	0x00, 0xf5, 0x21, 0x00


	//----- nvinfo : EIATTR_KPARAM_INFO
	.align		4
.L_85:
        /*0038*/ 	.byte	0x04, 0x17
        /*003a*/ 	.short	(.L_87 - .L_86)
.L_86:
        /*003c*/ 	.word	0x00000000
        /*0040*/ 	.short	0x0000
        /*0042*/ 	.short	0x0000
        /*0044*/ 	.byte	0x00, 0xf5, 0x21, 0x00


	//----- nvinfo : EIATTR_SPARSE_MMA_MASK
	.align		4
.L_87:
        /*0048*/ 	.byte	0x03, 0x50
        /*004a*/ 	.short	0x0000


	//----- nvinfo : EIATTR_MAXREG_COUNT
	.align		4
        /*004c*/ 	.byte	0x03, 0x1b
        /*004e*/ 	.short	0x00ff


	//----- nvinfo : EIATTR_MERCURY_ISA_VERSION
	.align		4
        /*0050*/ 	.byte	0x03, 0x5f
        /*0052*/ 	.short	0x0101


	//----- nvinfo : EIATTR_VRC_CTA_INIT_COUNT
	.align		4
        /*0054*/ 	.byte	0x02, 0x4a
	.zero		1
	.zero		1


	//----- nvinfo : EIATTR_EXIT_INSTR_OFFSETS
	.align		4
        /*0058*/ 	.byte	0x04, 0x1c
        /*005a*/ 	.short	(.L_89 - .L_88)


	//   ....[0]....
.L_88:
        /*005c*/ 	.word	0x00000060


	//   ....[1]....
        /*0060*/ 	.word	0x00001310


	//----- nvinfo : EIATTR_CBANK_PARAM_SIZE
	.align		4
.L_89:
        /*0064*/ 	.byte	0x03, 0x19
        /*0066*/ 	.short	0x0018


	//----- nvinfo : EIATTR_PARAM_CBANK
	.align		4
        /*0068*/ 	.byte	0x04, 0x0a
        /*006a*/ 	.short	(.L_91 - .L_90)
	.align		4
.L_90:
        /*006c*/ 	.word	index@(.nv.constant0._Z9ColtransFPhS_ii)
        /*0070*/ 	.short	0x0380
        /*0072*/ 	.short	0x0018


	//----- nvinfo : EIATTR_SW_WAR
	.align		4
.L_91:
        /*0074*/ 	.byte	0x04, 0x36
        /*0076*/ 	.short	(.L_93 - .L_92)
.L_92:
        /*0078*/ 	.word	0x00000008
.L_93:


//--------------------- .nv.info._Z8GrayFuncPhS_ii --------------------------
	.section	.nv.info._Z8GrayFuncPhS_ii,"",@"SHT_CUDA_INFO"
	.sectionflags	@""
	.align	4


	//----- nvinfo : EIATTR_CUDA_API_VERSION
	.align		4
        /*0000*/ 	.byte	0x04, 0x37
        /*0002*/ 	.short	(.L_95 - .L_94)
.L_94:
        /*0004*/ 	.word	0x00000082


	//----- nvinfo : EIATTR_KPARAM_INFO
	.align		4
.L_95:
        /*0008*/ 	.byte	0x04, 0x17
        /*000a*/ 	.short	(.L_97 - .L_96)
.L_96:
        /*000c*/ 	.word	0x00000000
        /*0010*/ 	.short	0x0003
        /*0012*/ 	.short	0x0014
        /*0014*/ 	.byte	0x00, 0xf0, 0x11, 0x00


	//----- nvinfo : EIATTR_KPARAM_INFO
	.align		4
.L_97:
        /*0018*/ 	.byte	0x04, 0x17
        /*001a*/ 	.short	(.L_99 - .L_98)
.L_98:
        /*001c*/ 	.word	0x00000000
        /*0020*/ 	.short	0x0002
        /*0022*/ 	.short	0x0010
        /*0024*/ 	.byte	0x00, 0xf0, 0x11, 0x00


	//----- nvinfo : EIATTR_KPARAM_INFO
	.align		4
.L_99:
        /*0028*/ 	.byte	0x04, 0x17
        /*002a*/ 	.short	(.L_101 - .L_100)
.L_100:
        /*002c*/ 	.word	0x00000000
        /*0030*/ 	.short	0x0001
        /*0032*/ 	.short	0x0008
        /*0034*/ 	.byte	0x00, 0xf5, 0x21, 0x00


	//----- nvinfo : EIATTR_KPARAM_INFO
	.align		4
.L_101:
        /*0038*/ 	.byte	0x04, 0x17
        /*003a*/ 	.short	(.L_103 - .L_102)
.L_102:
        /*003c*/ 	.word	0x00000000
        /*0040*/ 	.short	0x0000
        /*0042*/ 	.short	0x0000
        /*0044*/ 	.byte	0x00, 0xf5, 0x21, 0x00


	//----- nvinfo : EIATTR_SPARSE_MMA_MASK
	.align		4
.L_103:
        /*0048*/ 	.byte	0x03, 0x50
        /*004a*/ 	.short	0x0000


	//----- nvinfo : EIATTR_MAXREG_COUNT
	.align		4
        /*004c*/ 	.byte	0x03, 0x1b
        /*004e*/ 	.short	0x00ff


	//----- nvinfo : EIATTR_MERCURY_ISA_VERSION
	.align		4
        /*0050*/ 	.byte	0x03, 0x5f
        /*0052*/ 	.short	0x0101


	//----- nvinfo : EIATTR_VRC_CTA_INIT_COUNT
	.align		4
        /*0054*/ 	.byte	0x02, 0x4a
	.zero		1
	.zero		1


	//----- nvinfo : EIATTR_EXIT_INSTR_OFFSETS
	.align		4
        /*0058*/ 	.byte	0x04, 0x1c
        /*005a*/ 	.short	(.L_105 - .L_104)


	//   ....[0]....
.L_104:
        /*005c*/ 	.word	0x00000060


	//   ....[1]....
        /*0060*/ 	.word	0x00000540


	//   ....[2]....
        /*0064*/ 	.word	0x00000790


	//   ....[3]....
        /*0068*/ 	.word	0x000008a0


	//----- nvinfo : EIATTR_CBANK_PARAM_SIZE
	.align		4
.L_105:
        /*006c*/ 	.byte	0x03, 0x19
        /*006e*/ 	.short	0x0018


	//----- nvinfo : EIATTR_PARAM_CBANK
	.align		4
        /*0070*/ 	.byte	0x04, 0x0a
        /*0072*/ 	.short	(.L_107 - .L_106)
	.align		4
.L_106:
        /*0074*/ 	.word	index@(.nv.constant0._Z8GrayFuncPhS_ii)
        /*0078*/ 	.short	0x0380
        /*007a*/ 	.short	0x0018


	//----- nvinfo : EIATTR_SW_WAR
	.align		4
.L_107:
        /*007c*/ 	.byte	0x04, 0x36
        /*007e*/ 	.short	(.L_109 - .L_108)
.L_108:
        /*0080*/ 	.word	0x00000008
.L_109:


//--------------------- .nv.callgraph             --------------------------
	.section	.nv.callgraph,"",@"SHT_CUDA_CALLGRAPH"
	.align	4
	.sectionentsize	8
	.align		4
        /*0000*/ 	.word	0x00000000
	.align		4
        /*0004*/ 	.word	0xffffffff
	.align		4
        /*0008*/ 	.word	0x00000000
	.align		4
        /*000c*/ 	.word	0xfffffffe
	.align		4
        /*0010*/ 	.word	0x00000000
	.align		4
        /*0014*/ 	.word	0xfffffffd
	.align		4
        /*0018*/ 	.word	0x00000000
	.align		4
        /*001c*/ 	.word	0xfffffffc


//--------------------- .text._Z15RowtransF_ReconPhS_ii --------------------------
	.section	.text._Z15RowtransF_ReconPhS_ii,"ax",@progbits
	.align	128
        .global         _Z15RowtransF_ReconPhS_ii
        .type           _Z15RowtransF_ReconPhS_ii,@function
        .size           _Z15RowtransF_ReconPhS_ii,(.L_x_52 - _Z15RowtransF_ReconPhS_ii)
        .other          _Z15RowtransF_ReconPhS_ii,@"STO_CUDA_ENTRY STV_DEFAULT"
_Z15RowtransF_ReconPhS_ii:
.text._Z15RowtransF_ReconPhS_ii:
[----:B------:R-:W-:Y:S08]  /*0000*/  LDC R1, c[0x0][0x37c] ;  /* 0x0000df00ff017b82 */ /* 0x000ff00000000800 */
[----:B------:R-:W0:Y:S08]  /*0010*/  LDC R0, c[0x0][0x394] ;  /* 0x0000e500ff007b82 */ /* 0x000e300000000800 */
[----:B------:R-:W1:Y:S08]  /*0020*/  LDC R3, c[0x0][0x360] ;  /* 0x0000d800ff037b82 */ /* 0x000e700000000800 */
[----:B------:R-:W2:Y:S01]  /*0030*/  S2UR UR4, SR_CTAID.X ;  /* 0x00000000000479c3 */ /* 0x000ea20000002500 */
[----:B0-----:R-:W-:-:S02]  /*0040*/  ISETP.GE.AND P0, PT, R0, 0x2, PT ;  /* 0x000000020000780c */ /* 0x001fc40003f06270 */
[----:B------:R-:W0:Y:S11]  /*0050*/  S2R R0, SR_TID.X ;  /* 0x0000000000007919 */ /* 0x000e360000002100 */
[----:B-12---:R-:W-:Y:S05]  /*0060*/  @!P0 EXIT ;  /* 0x000000000000894d */ /* 0x006fea0003800000 */
[----:B------:R-:W1:Y:S01]  /*0070*/  LDCU UR6, c[0x0][0x390] ;  /* 0x00007200ff0677ac */ /* 0x000e620008000800 */
[----:B0-----:R-:W-:Y:S01]  /*0080*/  IMAD R0, R3, UR4, R0 ;  /* 0x0000000403007c24 */ /* 0x001fe2000f8e0200 */
[----:B------:R-:W0:Y:S01]  /*0090*/  LDCU.64 UR8, c[0x0][0x358] ;  /* 0x00006b00ff0877ac */ /* 0x000e220008000a00 */
[----:B------:R-:W-:Y:S01]  /*00a0*/  UMOV UR10, 0x2 ;  /* 0x00000002000a7882 */ /* 0x000fe20000000000 */
[----:B-1----:R-:W-:-:S12]  /*00b0*/  USHF.R.S32.HI UR6, URZ, 0x1f, UR6 ;  /* 0x0000001fff067899 */ /* 0x002fd80008011406 */
.L_x_10:
[----:B-1----:R-:W1:Y:S01]  /*00c0*/  LDC R3, c[0x0][0x390] ;  /* 0x0000e400ff037b82 */ /* 0x002e620000000800 */
[----:B------:R-:W-:Y:S02]  /*00d0*/  UISETP.LT.U32.AND UP0, UPT, UR10, 0x2, UPT ;  /* 0x000000020a00788c */ /* 0x000fe4000bf01070 */
[----:B------:R-:W-:Y:S02]  /*00e0*/  UISETP.GE.U32.AND UP1, UPT, UR10, 0x7, UPT ;  /* 0x000000070a00788c */ /* 0x000fe4000bf26070 */
[----:B------:R-:W-:Y:S02]  /*00f0*/  USEL UR4, UR10, 0x2, !UP0 ;  /* 0x000000020a047887 */ /* 0x000fe4000c000000 */
[----:B------:R-:W-:Y:S02]  /*0100*/  USHF.R.S32.HI UR11, URZ, 0x1, UR10 ;  /* 0x00000001ff0b7899 */ /* 0x000fe4000801140a */
[----:B------:R-:W-:-:S03]  /*0110*/  UIADD3 UR7, UPT, UPT, UR4, -0x1, URZ ;  /* 0xffffffff04077890 */ /* 0x000fc6000fffe0ff */
[----:B------:R-:W-:Y:S01]  /*0120*/  UMOV UR4, URZ ;  /* 0x000000ff00047c82 */ /* 0x000fe20008000000 */
[----:B------:R-:W-:-:S04]  /*0130*/  ULEA.HI UR5, UR7, 0x1, URZ, 0x1f ;  /* 0x0000000107057891 */ /* 0x000fc8000f8ff8ff */
[----:B------:R-:W-:Y:S01]  /*0140*/  ULOP3.LUT UP0, UR16, UR5, 0x3, URZ, 0xc0, !UPT ;  /* 0x0000000305107892 */ /* 0x000fe2000f80c0ff */
[----:B-1----:R-:W-:Y:S01]  /*0150*/  IMAD R2, R3, UR11, RZ ;  /* 0x0000000b03027c24 */ /* 0x002fe2000f8e02ff */
[----:B0-234-:R-:W-:Y:S10]  /*0160*/  BRA.U !UP1, `(.L_x_0) ;  /* 0x0000000509547547 */ /* 0x01dff4000b800000 */
[----:B------:R-:W-:Y:S01]  /*0170*/  ULOP3.LUT UR4, UR5, 0x7ffffffc, URZ, 0xc0, !UPT ;  /* 0x7ffffffc05047892 */ /* 0x000fe2000f8ec0ff */
[----:B------:R-:W-:Y:S01]  /*0180*/  IMAD.MOV.U32 R6, RZ, RZ, R0 ;  /* 0x000000ffff067224 */ /* 0x000fe200078e0000 */
[----:B------:R-:W-:Y:S01]  /*0190*/  SHF.R.S32.HI R4, RZ, 0x1f, R2 ;  /* 0x0000001fff047819 */ /* 0x000fe20000011402 */
[----:B------:R-:W-:Y:S01]  /*01a0*/  IMAD.MOV.U32 R8, RZ, RZ, R0 ;  /* 0x000000ffff087224 */ /* 0x000fe200078e0000 */
[----:B------:R-:W-:Y:S01]  /*01b0*/  UIADD3 UR5, UPT, UPT, -UR4, URZ, URZ ;  /* 0x000000ff04057290 */ /* 0x000fe2000fffe1ff */
[----:B------:R-:W1:Y:S02]  /*01c0*/  LDCU.128 UR12, c[0x0][0x380] ;  /* 0x00007000ff0c77ac */ /* 0x000e640008000c00 */
[----:B------:R-:W-:-:S09]  /*01d0*/  UMOV UR4, URZ ;  /* 0x000000ff00047c82 */ /* 0x000fd20008000000 */
.L_x_1:
[----:B-12---:R-:W-:-:S04]  /*01e0*/  IADD3 R16, P0, PT, R6, UR12, RZ ;  /* 0x0000000c06107c10 */ /* 0x006fc8000ff1e0ff */
[----:B------:R-:W-:Y:S02]  /*01f0*/  LEA.HI.X.SX32 R17, R6, UR13, 0x1, P0 ;  /* 0x0000000d06117c11 */ /* 0x000fe400080f0eff */
[----:B------:R-:W-:-:S03]  /*0200*/  IADD3 R20, P0, PT, R2, R16, RZ ;  /* 0x0000001002147210 */ /* 0x000fc60007f1e0ff */
[----:B0-----:R-:W2:Y:S02]  /*0210*/  LDG.E.U8 R5, desc[UR8][R16.64] ;  /* 0x0000000810057981 */ /* 0x001ea4000c1e1100 */
[----:B------:R-:W-:-:S05]  /*0220*/  IMAD.X R21, R4, 0x1, R17, P0 ;  /* 0x0000000104157824 */ /* 0x000fca00000e0611 */
[----:B------:R-:W2:Y:S01]  /*0230*/  LDG.E.U8 R12, desc[UR8][R20.64] ;  /* 0x00000008140c7981 */ /* 0x000ea2000c1e1100 */
[----:B------:R-:W-:-:S04]  /*0240*/  IADD3 R10, P0, PT, R8, UR14, RZ ;  /* 0x0000000e080a7c10 */ /* 0x000fc8000ff1e0ff */
[----:B------:R-:W-:Y:S01]  /*0250*/  LEA.HI.X.SX32 R11, R8, UR15, 0x1, P0 ;  /* 0x0000000f080b7c11 */ /* 0x000fe200080f0eff */
[----:B--2---:R-:W-:-:S05]  /*0260*/  IMAD.IADD R5, R5, 0x1, R12 ;  /* 0x0000000105057824 */ /* 0x004fca00078e020c */
[----:B------:R0:W-:Y:S04]  /*0270*/  STG.E.U8 desc[UR8][R10.64], R5 ;  /* 0x000000050a007986 */ /* 0x0001e8000c101108 */
[----:B------:R-:W2:Y:S04]  /*0280*/  LDG.E.U8 R9, desc[UR8][R20.64] ;  /* 0x0000000814097981 */ /* 0x000ea8000c1e1100 */
[----:B------:R-:W3:Y:S01]  /*0290*/  LDG.E.U8 R7, desc[UR8][R16.64] ;  /* 0x0000000810077981 */ /* 0x000ee2000c1e1100 */
[-C--:B------:R-:W-:Y:S02]  /*02a0*/  IADD3 R12, P1, PT, R16, R3.reuse, RZ ;  /* 0x00000003100c7210 */ /* 0x080fe40007f3e0ff */
[----:B------:R-:W-:-:S02]  /*02b0*/  IADD3 R18, P0, PT, R10, R3, RZ ;  /* 0x000000030a127210 */ /* 0x000fc40007f1e0ff */
[----:B------:R-:W-:Y:S02]  /*02c0*/  IADD3.X R13, PT, PT, R17, UR6, RZ, P1, !PT ;  /* 0x00000006110d7c10 */ /* 0x000fe40008ffe4ff */
[----:B------:R-:W-:Y:S02]  /*02d0*/  IADD3 R14, P1, PT, R2, R12, RZ ;  /* 0x0000000c020e7210 */ /* 0x000fe40007f3e0ff */
[----:B------:R-:W-:-:S03]  /*02e0*/  IADD3.X R19, PT, PT, R11, UR6, RZ, P0, !PT ;  /* 0x000000060b137c10 */ /* 0x000fc600087fe4ff */
[----:B------:R-:W-:Y:S02]  /*02f0*/  IMAD.X R15, R4, 0x1, R13, P1 ;  /* 0x00000001040f7824 */ /* 0x000fe400008e060d */
[----:B--2---:R-:W-:-:S05]  /*0300*/  IMAD.MOV R9, RZ, RZ, -R9 ;  /* 0x000000ffff097224 */ /* 0x004fca00078e0a09 */
[----:B------:R-:W-:-:S05]  /*0310*/  PRMT R22, R9, 0x7710, RZ ;  /* 0x0000771009167816 */ /* 0x000fca00000000ff */
[----:B---3--:R-:W-:-:S05]  /*0320*/  IMAD.IADD R7, R7, 0x1, R22 ;  /* 0x0000000107077824 */ /* 0x008fca00078e0216 */
[----:B------:R1:W-:Y:S04]  /*0330*/  STG.E.U8 desc[UR8][R18.64], R7 ;  /* 0x0000000712007986 */ /* 0x0003e8000c101108 */
[----:B0-----:R-:W2:Y:S04]  /*0340*/  LDG.E.U8 R5, desc[UR8][R12.64] ;  /* 0x000000080c057981 */ /* 0x001ea8000c1e1100 */
[----:B------:R-:W2:Y:S01]  /*0350*/  LDG.E.U8 R16, desc[UR8][R14.64] ;  /* 0x000000080e107981 */ /* 0x000ea2000c1e1100 */
[----:B------:R-:W-:-:S04]  /*0360*/  IADD3 R10, P0, PT, R18, R3, RZ ;  /* 0x00000003120a7210 */ /* 0x000fc80007f1e0ff */
[----:B------:R-:W-:Y:S01]  /*0370*/  IADD3.X R11, PT, PT, R19, UR6, RZ, P0, !PT ;  /* 0x00000006130b7c10 */ /* 0x000fe200087fe4ff */
[----:B--2---:R-:W-:-:S05]  /*0380*/  IMAD.IADD R5, R5, 0x1, R16 ;  /* 0x0000000105057824 */ /* 0x004fca00078e0210 */
[----:B------:R0:W-:Y:S04]  /*0390*/  STG.E.U8 desc[UR8][R10.64], R5 ;  /* 0x000000050a007986 */ /* 0x0001e8000c101108 */
[----:B------:R-:W2:Y:S04]  /*03a0*/  LDG.E.U8 R17, desc[UR8][R14.64] ;  /* 0x000000080e117981 */ /* 0x000ea8000c1e1100 */
[----:B------:R-:W3:Y:S01]  /*03b0*/  LDG.E.U8 R9, desc[UR8][R12.64] ;  /* 0x000000080c097981 */ /* 0x000ee2000c1e1100 */
[----:B------:R-:W-:-:S04]  /*03c0*/  IADD3 R16, P0, PT, R12, R3, RZ ;  /* 0x000000030c107210 */ /* 0x000fc80007f1e0ff */
[----:B-1----:R-:W-:Y:S01]  /*03d0*/  IADD3 R18, P1, PT, R2, R16, RZ ;  /* 0x0000001002127210 */ /* 0x002fe20007f3e0ff */
[----:B--2---:R-:W-:Y:S01]  /*03e0*/  IMAD.MOV R22, RZ, RZ, -R17 ;  /* 0x000000ffff167224 */ /* 0x004fe200078e0a11 */
[----:B------:R-:W-:Y:S02]  /*03f0*/  IADD3.X R17, PT, PT, R13, UR6, RZ, P0, !PT ;  /* 0x000000060d117c10 */ /* 0x000fe400087fe4ff */
[----:B------:R-:W-:Y:S02]  /*0400*/  IADD3 R20, P0, PT, R10, R3, RZ ;  /* 0x000000030a147210 */ /* 0x000fe40007f1e0ff */
[----:B------:R-:W-:Y:S01]  /*0410*/  PRMT R22, R22, 0x7710, RZ ;  /* 0x0000771016167816 */ /* 0x000fe200000000ff */
[----:B------:R-:W-:Y:S01]  /*0420*/  IMAD.X R19, R4, 0x1, R17, P1 ;  /* 0x0000000104137824 */ /* 0x000fe200008e0611 */
[----:B------:R-:W-:-:S03]  /*0430*/  IADD3.X R21, PT, PT, R11, UR6, RZ, P0, !PT ;  /* 0x000000060b157c10 */ /* 0x000fc600087fe4ff */
        /* <DEDUP_REMOVED lines=11> */
[----:B------:R-:W-:Y:S01]  /*04f0*/  IADD3 R14, P1, PT, R2, R12, RZ ;  /* 0x0000000c020e7210 */ /* 0x000fe20007f3e0ff */
[----:B--2---:R-:W-:Y:S01]  /*0500*/  IMAD.MOV R22, RZ, RZ, -R13 ;  /* 0x000000ffff167224 */ /* 0x004fe200078e0a0d */
[----:B------:R-:W-:Y:S02]  /*0510*/  IADD3.X R13, PT, PT, R17, UR6, RZ, P0, !PT ;  /* 0x00000006110d7c10 */ /* 0x000fe400087fe4ff */
[----:B-1----:R-:W-:Y:S02]  /*0520*/  IADD3 R20, P0, PT, R10, R3, RZ ;  /* 0x000000030a147210 */ /* 0x002fe40007f1e0ff */
[----:B------:R-:W-:Y:S01]  /*0530*/  PRMT R22, R22, 0x7710, RZ ;  /* 0x0000771016167816 */ /* 0x000fe200000000ff */
[----:B------:R-:W-:Y:S01]  /*0540*/  IMAD.X R15, R4, 0x1, R13, P1 ;  /* 0x00000001040f7824 */ /* 0x000fe200008e060d */
[----:B------:R-:W-:-:S03]  /*0550*/  IADD3.X R21, PT, PT, R11, UR6, RZ, P0, !PT ;  /* 0x000000060b157c10 */ /* 0x000fc600087fe4ff */
[----:B---3--:R-:W-:-:S05]  /*0560*/  IMAD.IADD R7, R7, 0x1, R22 ;  /* 0x0000000107077824 */ /* 0x008fca00078e0216 */
[----:B------:R2:W-:Y:S04]  /*0570*/  STG.E.U8 desc[UR8][R20.64], R7 ;  /* 0x0000000714007986 */ /* 0x0005e8000c101108 */
[----:B0-----:R-:W3:Y:S04]  /*0580*/  LDG.E.U8 R5, desc[UR8][R12.64] ;  /* 0x000000080c057981 */ /* 0x001ee8000c1e1100 */
[----:B------:R-:W3:Y:S01]  /*0590*/  LDG.E.U8 R16, desc[UR8][R14.64] ;  /* 0x000000080e107981 */ /* 0x000ee2000c1e1100 */
[----:B------:R-:W-:-:S04]  /*05a0*/  IADD3 R10, P0, PT, R20, R3, RZ ;  /* 0x00000003140a7210 */ /* 0x000fc80007f1e0ff */
[----:B------:R-:W-:Y:S01]  /*05b0*/  IADD3.X R11, PT, PT, R21, UR6, RZ, P0, !PT ;  /* 0x00000006150b7c10 */ /* 0x000fe200087fe4ff */
[----:B---3--:R-:W-:-:S05]  /*05c0*/  IMAD.IADD R5, R5, 0x1, R16 ;  /* 0x0000000105057824 */ /* 0x008fca00078e0210 */
[----:B------:R2:W-:Y:S04]  /*05d0*/  STG.E.U8 desc[UR8][R10.64], R5 ;  /* 0x000000050a007986 */ /* 0x0005e8000c101108 */
[----:B------:R-:W3:Y:S04]  /*05e0*/  LDG.E.U8 R16, desc[UR8][R14.64] ;  /* 0x000000080e107981 */ /* 0x000ee8000c1e1100 */
[----:B------:R-:W4:Y:S01]  /*05f0*/  LDG.E.U8 R9, desc[UR8][R12.64] ;  /* 0x000000080c097981 */ /* 0x000f22000c1e1100 */
[----:B------:R-:W-:-:S04]  /*0600*/  UIADD3 UR5, UPT, UPT, UR5, 0x4, URZ ;  /* 0x0000000405057890 */ /* 0x000fc8000fffe0ff */
[----:B------:R-:W-:Y:S01]  /*0610*/  UISETP.NE.AND UP1, UPT, UR5, URZ, UPT ;  /* 0x000000ff0500728c */ /* 0x000fe2000bf25270 */
[C---:B------:R-:W-:Y:S02]  /*0620*/  IMAD R8, R3.reuse, 0x8, R8 ;  /* 0x0000000803087824 */ /* 0x040fe400078e0208 */
[----:B------:R-:W-:Y:S01]  /*0630*/  IMAD R6, R3, 0x4, R6 ;  /* 0x0000000403067824 */ /* 0x000fe200078e0206 */
[----:B------:R-:W-:Y:S01]  /*0640*/  UIADD3 UR4, UPT, UPT, UR4, 0x8, URZ ;  /* 0x0000000804047890 */ /* 0x000fe2000fffe0ff */
[----:B---3--:R-:W-:Y:S01]  /*0650*/  IMAD.MOV R18, RZ, RZ, -R16 ;  /* 0x000000ffff127224 */ /* 0x008fe200078e0a10 */
[----:B------:R-:W-:-:S04]  /*0660*/  IADD3 R16, P0, PT, R10, R3, RZ ;  /* 0x000000030a107210 */ /* 0x000fc80007f1e0ff */
[----:B------:R-:W-:Y:S02]  /*0670*/  PRMT R18, R18, 0x7710, RZ ;  /* 0x0000771012127816 */ /* 0x000fe400000000ff */
[----:B------:R-:W-:-:S03]  /*0680*/  IADD3.X R17, PT, PT, R11, UR6, RZ, P0, !PT ;  /* 0x000000060b117c10 */ /* 0x000fc600087fe4ff */
[----:B----4-:R-:W-:-:S05]  /*0690*/  IMAD.IADD R9, R9, 0x1, R18 ;  /* 0x0000000109097824 */ /* 0x010fca00078e0212 */
[----:B------:R2:W-:Y:S01]  /*06a0*/  STG.E.U8 desc[UR8][R16.64], R9 ;  /* 0x0000000910007986 */ /* 0x0005e2000c101108 */
[----:B------:R-:W-:Y:S05]  /*06b0*/  BRA.U UP1, `(.L_x_1) ;  /* 0xfffffff901c87547 */ /* 0x000fea000b83ffff */
.L_x_0:
[----:B------:R-:W-:Y:S05]  /*06c0*/  BRA.U !UP0, `(.L_x_2) ;  /* 0x00000005081c7547 */ /* 0x000fea000b800000 */
[----:B------:R-:W-:Y:S02]  /*06d0*/  UISETP.NE.AND UP1, UPT, UR16, 0x1, UPT ;  /* 0x000000011000788c */ /* 0x000fe4000bf25270 */
[----:B------:R-:W-:-:S07]  /*06e0*/  ULOP3.LUT UP0, URZ, UR7, 0x2, URZ, 0xc0, !UPT ;  /* 0x0000000207ff7892 */ /* 0x000fce000f80c0ff */
[----:B------:R-:W-:Y:S05]  /*06f0*/  BRA.U !UP1, `(.L_x_3) ;  /* 0x0000000109b47547 */ /* 0x000fea000b800000 */
[----:B------:R-:W1:Y:S01]  /*0700*/  LDCU.128 UR12, c[0x0][0x380] ;  /* 0x00007000ff0c77ac */ /* 0x000e620008000c00 */
[----:B--2---:R-:W-:Y:S01]  /*0710*/  SHF.R.S32.HI R9, RZ, 0x1f, R2 ;  /* 0x0000001fff097819 */ /* 0x004fe20000011402 */
[----:B------:R-:W-:-:S06]  /*0720*/  USHF.R.U32.HI UR5, URZ, 0x1, UR4 ;  /* 0x00000001ff057899 */ /* 0x000fcc0008011604 */
[----:B------:R-:W-:-:S05]  /*0730*/  IMAD R4, R3, UR5, R0 ;  /* 0x0000000503047c24 */ /* 0x000fca000f8e0200 */
[----:B-1----:R-:W-:-:S04]  /*0740*/  IADD3 R12, P0, PT, R4, UR12, RZ ;  /* 0x0000000c040c7c10 */ /* 0x002fc8000ff1e0ff */
[----:B------:R-:W-:Y:S02]  /*0750*/  LEA.HI.X.SX32 R13, R4, UR13, 0x1, P0 ;  /* 0x0000000d040d7c11 */ /* 0x000fe400080f0eff */
[----:B------:R-:W-:-:S03]  /*0760*/  IADD3 R10, P0, PT, R2, R12, RZ ;  /* 0x0000000c020a7210 */ /* 0x000fc60007f1e0ff */
[----:B0-----:R-:W2:Y:S02]  /*0770*/  LDG.E.U8 R4, desc[UR8][R12.64] ;  /* 0x000000080c047981 */ /* 0x001ea4000c1e1100 */
[----:B------:R-:W-:-:S05]  /*0780*/  IMAD.X R11, R13, 0x1, R9, P0 ;  /* 0x000000010d0b7824 */ /* 0x000fca00000e0609 */
[----:B------:R-:W2:Y:S01]  /*0790*/  LDG.E.U8 R5, desc[UR8][R10.64] ;  /* 0x000000080a057981 */ /* 0x000ea2000c1e1100 */
[----:B------:R-:W-:-:S05]  /*07a0*/  IMAD R7, R3, UR4, R0 ;  /* 0x0000000403077c24 */ /* 0x000fca000f8e0200 */
[----:B------:R-:W-:-:S04]  /*07b0*/  IADD3 R6, P0, PT, R7, UR14, RZ ;  /* 0x0000000e07067c10 */ /* 0x000fc8000ff1e0ff */
[----:B------:R-:W-:Y:S01]  /*07c0*/  LEA.HI.X.SX32 R7, R7, UR15, 0x1, P0 ;  /* 0x0000000f07077c11 */ /* 0x000fe200080f0eff */
[----:B--2---:R-:W-:-:S05]  /*07d0*/  IMAD.IADD R17, R4, 0x1, R5 ;  /* 0x0000000104117824 */ /* 0x004fca00078e0205 */
[----:B------:R0:W-:Y:S04]  /*07e0*/  STG.E.U8 desc[UR8][R6.64], R17 ;  /* 0x0000001106007986 */ /* 0x0001e8000c101108 */
[----:B------:R-:W2:Y:S04]  /*07f0*/  LDG.E.U8 R5, desc[UR8][R10.64] ;  /* 0x000000080a057981 */ /* 0x000ea8000c1e1100 */
[----:B------:R-:W3:Y:S01]  /*0800*/  LDG.E.U8 R16, desc[UR8][R12.64] ;  /* 0x000000080c107981 */ /* 0x000ee2000c1e1100 */
[----:B------:R-:W-:-:S04]  /*0810*/  UIADD3 UR5, UPT, UPT, UR4, 0x2, URZ ;  /* 0x0000000204057890 */ /* 0x000fc8000fffe0ff */
[----:B------:R-:W-:-:S06]  /*0820*/  USHF.R.U32.HI UR5, URZ, 0x1, UR5 ;  /* 0x00000001ff057899 */ /* 0x000fcc0008011605 */
[----:B------:R-:W-:-:S05]  /*0830*/  IMAD R8, R3, UR5, R0 ;  /* 0x0000000503087c24 */ /* 0x000fca000f8e0200 */
[----:B------:R-:W-:Y:S02]  /*0840*/  IADD3 R4, P1, PT, R8, UR12, RZ ;  /* 0x0000000c08047c10 */ /* 0x000fe4000ff3e0ff */
[----:B------:R-:W-:Y:S01]  /*0850*/  IADD3 R14, P0, PT, R6, R3, RZ ;  /* 0x00000003060e7210 */ /* 0x000fe20007f1e0ff */
[----:B--2---:R-:W-:Y:S01]  /*0860*/  IMAD.MOV R15, RZ, RZ, -R5 ;  /* 0x000000ffff0f7224 */ /* 0x004fe200078e0a05 */
[----:B------:R-:W-:Y:S02]  /*0870*/  LEA.HI.X.SX32 R5, R8, UR13, 0x1, P1 ;  /* 0x0000000d08057c11 */ /* 0x000fe400088f0eff */
[----:B------:R-:W-:Y:S02]  /*0880*/  IADD3 R8, P1, PT, R2, R4, RZ ;  /* 0x0000000402087210 */ /* 0x000fe40007f3e0ff */
[----:B0-----:R-:W-:Y:S02]  /*0890*/  PRMT R17, R15, 0x7710, RZ ;  /* 0x000077100f117816 */ /* 0x001fe400000000ff */
[----:B------:R-:W-:Y:S01]  /*08a0*/  IADD3.X R15, PT, PT, R7, UR6, RZ, P0, !PT ;  /* 0x00000006070f7c10 */ /* 0x000fe200087fe4ff */
[----:B------:R-:W-:-:S02]  /*08b0*/  IMAD.X R9, R5, 0x1, R9, P1 ;  /* 0x0000000105097824 */ /* 0x000fc400008e0609 */
[----:B---3--:R-:W-:-:S05]  /*08c0*/  IMAD.IADD R13, R16, 0x1, R17 ;  /* 0x00000001100d7824 */ /* 0x008fca00078e0211 */
[----:B------:R0:W-:Y:S04]  /*08d0*/  STG.E.U8 desc[UR8][R14.64], R13 ;  /* 0x0000000d0e007986 */ /* 0x0001e8000c101108 */
[----:B------:R-:W2:Y:S04]  /*08e0*/  LDG.E.U8 R10, desc[UR8][R4.64] ;  /* 0x00000008040a7981 */ /* 0x000ea8000c1e1100 */
[----:B------:R-:W2:Y:S01]  /*08f0*/  LDG.E.U8 R11, desc[UR8][R8.64] ;  /* 0x00000008080b7981 */ /* 0x000ea2000c1e1100 */
[----:B------:R-:W-:-:S04]  /*0900*/  IADD3 R6, P0, PT, R14, R3, RZ ;  /* 0x000000030e067210 */ /* 0x000fc80007f1e0ff */
[----:B------:R-:W-:Y:S01]  /*0910*/  IADD3.X R7, PT, PT, R15, UR6, RZ, P0, !PT ;  /* 0x000000060f077c10 */ /* 0x000fe200087fe4ff */
[----:B--2---:R-:W-:-:S05]  /*0920*/  IMAD.IADD R17, R10, 0x1, R11 ;  /* 0x000000010a117824 */ /* 0x004fca00078e020b */
[----:B------:R1:W-:Y:S04]  /*0930*/  STG.E.U8 desc[UR8][R6.64], R17 ;  /* 0x0000001106007986 */ /* 0x0003e8000c101108 */
[----:B------:R-:W2:Y:S04]  /*0940*/  LDG.E.U8 R10, desc[UR8][R8.64] ;  /* 0x00000008080a7981 */ /* 0x000ea8000c1e1100 */
[----:B------:R-:W3:Y:S01]  /*0950*/  LDG.E.U8 R12, desc[UR8][R4.64] ;  /* 0x00000008040c7981 */ /* 0x000ee2000c1e1100 */
[----:B------:R-:W-:Y:S01]  /*0960*/  UIADD3 UR4, UPT, UPT, UR4, 0x4, URZ ;  /* 0x0000000404047890 */ /* 0x000fe2000fffe0ff */
[----:B--2---:R-:W-:Y:S01]  /*0970*/  IMAD.MOV R11, RZ, RZ, -R10 ;  /* 0x000000ffff0b7224 */ /* 0x004fe200078e0a0a */
[----:B------:R-:W-:-:S04]  /*0980*/  IADD3 R10, P0, PT, R6, R3, RZ ;  /* 0x00000003060a7210 */ /* 0x000fc80007f1e0ff */
[----:B0-----:R-:W-:Y:S02]  /*0990*/  PRMT R13, R11, 0x7710, RZ ;  /* 0x000077100b0d7816 */ /* 0x001fe400000000ff */
[----:B------:R-:W-:-:S03]  /*09a0*/  IADD3.X R11, PT, PT, R7, UR6, RZ, P0, !PT ;  /* 0x00000006070b7c10 */ /* 0x000fc600087fe4ff */
[----:B---3--:R-:W-:-:S05]  /*09b0*/  IMAD.IADD R13, R12, 0x1, R13 ;  /* 0x000000010c0d7824 */ /* 0x008fca00078e020d */
[----:B------:R1:W-:Y:S02]  /*09c0*/  STG.E.U8 desc[UR8][R10.64], R13 ;  /* 0x0000000d0a007986 */ /* 0x0003e4000c101108 */
.L_x_3:
[----:B------:R-:W-:Y:S05]  /*09d0*/  BRA.U UP0, `(.L_x_2) ;  /* 0x0000000100587547 */ /* 0x000fea000b800000 */
[----:B------:R-:W1:Y:S01]  /*09e0*/  LDCU.128 UR12, c[0x0][0x380] ;  /* 0x00007000ff0c77ac */ /* 0x000e620008000c00 */
[----:B------:R-:W-:-:S06]  /*09f0*/  USHF.R.U32.HI UR5, URZ, 0x1, UR4 ;  /* 0x00000001ff057899 */ /* 0x000fcc0008011604 */
[----:B------:R-:W-:-:S05]  /*0a00*/  IMAD R4, R3, UR5, R0 ;  /* 0x0000000503047c24 */ /* 0x000fca000f8e0200 */
[----:B-1----:R-:W-:-:S04]  /*0a10*/  IADD3 R6, P0, PT, R4, UR12, RZ ;  /* 0x0000000c04067c10 */ /* 0x002fc8000ff1e0ff */
[----:B--2---:R-:W-:Y:S02]  /*0a20*/  LEA.HI.X.SX32 R7, R4, UR13, 0x1, P0 ;  /* 0x0000000d04077c11 */ /* 0x004fe400080f0eff */
[----:B------:R-:W-:-:S04]  /*0a30*/  IADD3 R4, P0, PT, R2, R6, RZ ;  /* 0x0000000602047210 */ /* 0x000fc80007f1e0ff */
[----:B------:R-:W-:Y:S02]  /*0a40*/  LEA.HI.X.SX32 R5, R2, R7, 0x1, P0 ;  /* 0x0000000702057211 */ /* 0x000fe400000f0eff */
[----:B0-----:R-:W2:Y:S04]  /*0a50*/  LDG.E.U8 R2, desc[UR8][R6.64] ;  /* 0x0000000806027981 */ /* 0x001ea8000c1e1100 */
[----:B------:R-:W2:Y:S01]  /*0a60*/  LDG.E.U8 R11, desc[UR8][R4.64] ;  /* 0x00000008040b7981 */ /* 0x000ea2000c1e1100 */
[----:B------:R-:W-:-:S05]  /*0a70*/  IMAD R9, R3, UR4, R0 ;  /* 0x0000000403097c24 */ /* 0x000fca000f8e0200 */
[----:B------:R-:W-:-:S04]  /*0a80*/  IADD3 R8, P0, PT, R9, UR14, RZ ;  /* 0x0000000e09087c10 */ /* 0x000fc8000ff1e0ff */
[----:B------:R-:W-:Y:S01]  /*0a90*/  LEA.HI.X.SX32 R9, R9, UR15, 0x1, P0 ;  /* 0x0000000f09097c11 */ /* 0x000fe200080f0eff */
[----:B--2---:R-:W-:-:S05]  /*0aa0*/  IMAD.IADD R13, R2, 0x1, R11 ;  /* 0x00000001020d7824 */ /* 0x004fca00078e020b */
[----:B------:R3:W-:Y:S04]  /*0ab0*/  STG.E.U8 desc[UR8][R8.64], R13 ;  /* 0x0000000d08007986 */ /* 0x0007e8000c101108 */
[----:B------:R-:W2:Y:S04]  /*0ac0*/  LDG.E.U8 R10, desc[UR8][R4.64] ;  /* 0x00000008040a7981 */ /* 0x000ea8000c1e1100 */
[----:B------:R-:W4:Y:S01]  /*0ad0*/  LDG.E.U8 R2, desc[UR8][R6.64] ;  /* 0x0000000806027981 */ /* 0x000f22000c1e1100 */
[----:B--2---:R-:W-:Y:S01]  /*0ae0*/  IMAD.MOV R15, RZ, RZ, -R10 ;  /* 0x000000ffff0f7224 */ /* 0x004fe200078e0a0a */
[----:B------:R-:W-:-:S04]  /*0af0*/  IADD3 R10, P0, PT, R8, R3, RZ ;  /* 0x00000003080a7210 */ /* 0x000fc80007f1e0ff */
[----:B------:R-:W-:Y:S02]  /*0b00*/  PRMT R15, R15, 0x7710, RZ ;  /* 0x000077100f0f7816 */ /* 0x000fe400000000ff */
[----:B------:R-:W-:-:S03]  /*0b10*/  IADD3.X R11, PT, PT, R9, UR6, RZ, P0, !PT ;  /* 0x00000006090b7c10 */ /* 0x000fc600087fe4ff */
[----:B----4-:R-:W-:-:S05]  /*0b20*/  IMAD.IADD R15, R2, 0x1, R15 ;  /* 0x00000001020f7824 */ /* 0x010fca00078e020f */
[----:B------:R3:W-:Y:S02]  /*0b30*/  STG.E.U8 desc[UR8][R10.64], R15 ;  /* 0x0000000f0a007986 */ /* 0x0007e4000c101108 */
.L_x_2:
[----:B------:R-:W-:Y:S01]  /*0b40*/  UISETP.LT.U32.AND UP0, UPT, UR10, 0x1, UPT ;  /* 0x000000010a00788c */ /* 0x000fe2000bf01070 */
[----:B------:R-:W-:-:S03]  /*0b50*/  UMOV UR4, URZ ;  /* 0x000000ff00047c82 */ /* 0x000fc60008000000 */
[----:B------:R-:W-:Y:S02]  /*0b60*/  USEL UR5, UR10, 0x1, !UP0 ;  /* 0x000000010a057887 */ /* 0x000fe4000c000000 */
[----:B------:R-:W-:Y:S02]  /*0b70*/  UISETP.GE.U32.AND UP0, UPT, UR10, 0x4, UPT ;  /* 0x000000040a00788c */ /* 0x000fe4000bf06070 */
[----:B------:R-:W-:-:S07]  /*0b80*/  ULOP3.LUT UR11, UR5, 0x3, URZ, 0xc0, !UPT ;  /* 0x00000003050b7892 */ /* 0x000fce000f8ec0ff */
[----:B------:R-:W-:Y:S05]  /*0b90*/  BRA.U !UP0, `(.L_x_4) ;  /* 0x0000000d08507547 */ /* 0x000fea000b800000 */
[----:B------:R-:W-:Y:S01]  /*0ba0*/  ULOP3.LUT UR4, UR5, 0xfffffffc, URZ, 0xc0, !UPT ;  /* 0xfffffffc05047892 */ /* 0x000fe2000f8ec0ff */
[----:B------:R-:W4:Y:S03]  /*0bb0*/  LDCU.128 UR20, c[0x0][0x380] ;  /* 0x00007000ff1477ac */ /* 0x000f260008000c00 */
[----:B------:R-:W-:Y:S01]  /*0bc0*/  UISETP.GT.AND UP0, UPT, UR4, URZ, UPT ;  /* 0x000000ff0400728c */ /* 0x000fe2000bf04270 */
[----:B------:R-:W-:-:S08]  /*0bd0*/  UMOV UR5, URZ ;  /* 0x000000ff00057c82 */ /* 0x000fd00008000000 */
[----:B------:R-:W-:Y:S05]  /*0be0*/  BRA.U !UP0, `(.L_x_5) ;  /* 0x0000000908c87547 */ /* 0x000fea000b800000 */
[----:B------:R-:W-:Y:S02]  /*0bf0*/  UIADD3 UR7, UPT, UPT, UR4, -UR5, URZ ;  /* 0x8000000504077290 */ /* 0x000fe4000fffe0ff */
[----:B------:R-:W-:Y:S02]  /*0c00*/  UPLOP3.LUT UP0, UPT, UPT, UPT, UPT, 0x80, 0x8 ;  /* 0x000000000008789c */ /* 0x000fe40003f0f070 */
[----:B------:R-:W-:-:S09]  /*0c10*/  UISETP.GT.AND UP1, UPT, UR7, 0xc, UPT ;  /* 0x0000000c0700788c */ /* 0x000fd2000bf24270 */
[----:B------:R-:W-:Y:S05]  /*0c20*/  BRA.U !UP1, `(.L_x_6) ;  /* 0x0000000509c47547 */ /* 0x000fea000b800000 */
[----:B------:R-:W0:Y:S01]  /*0c30*/  LDCU.128 UR16, c[0x0][0x380] ;  /* 0x00007000ff1077ac */ /* 0x000e220008000c00 */
[----:B------:R-:W-:Y:S02]  /*0c40*/  UIADD3 UR12, UPT, UPT, UR4, -0xc, URZ ;  /* 0xfffffff4040c7890 */ /* 0x000fe4000fffe0ff */
[----:B------:R-:W-:-:S11]  /*0c50*/  UPLOP3.LUT UP0, UPT, UPT, UPT, UPT, 0x40, 0x4 ;  /* 0x000000000004789c */ /* 0x000fd60003f0e870 */
.L_x_7:
[----:B-12---:R-:W-:-:S05]  /*0c60*/  IMAD R6, R3, UR5, R0 ;  /* 0x0000000503067c24 */ /* 0x006fca000f8e0200 */
[----:B------:R-:W-:Y:S02]  /*0c70*/  SHF.R.S32.HI R2, RZ, 0x1f, R6 ;  /* 0x0000001fff027819 */ /* 0x000fe40000011406 */
[----:B0-----:R-:W-:-:S04]  /*0c80*/  IADD3 R4, P0, PT, R6, UR18, RZ ;  /* 0x0000001206047c10 */ /* 0x001fc8000ff1e0ff */
[----:B--2---:R-:W-:-:S05]  /*0c90*/  IADD3.X R5, PT, PT, R2, UR19, RZ, P0, !PT ;  /* 0x0000001302057c10 */ /* 0x004fca00087fe4ff */
[----:B------:R-:W2:Y:S01]  /*0ca0*/  LDG.E.U8 R17, desc[UR8][R4.64] ;  /* 0x0000000804117981 */ /* 0x000ea2000c1e1100 */
[----:B------:R-:W-:Y:S02]  /*0cb0*/  IADD3 R6, P0, PT, R6, UR16, RZ ;  /* 0x0000001006067c10 */ /* 0x000fe4000ff1e0ff */
[----:B---3--:R-:W-:Y:S02]  /*0cc0*/  IADD3 R8, P1, PT, R4, R3, RZ ;  /* 0x0000000304087210 */ /* 0x008fe40007f3e0ff */
[----:B------:R-:W-:Y:S02]  /*0cd0*/  IADD3.X R7, PT, PT, R2, UR17, RZ, P0, !PT ;  /* 0x0000001102077c10 */ /* 0x000fe400087fe4ff */
[----:B------:R-:W-:-:S03]  /*0ce0*/  IADD3.X R9, PT, PT, R5, UR6, RZ, P1, !PT ;  /* 0x0000000605097c10 */ /* 0x000fc60008ffe4ff */
[----:B--2---:R0:W-:Y:S04]  /*0cf0*/  STG.E.U8 desc[UR8][R6.64], R17 ;  /* 0x0000001106007986 */ /* 0x0041e8000c101108 */
[----:B------:R-:W2:Y:S01]  /*0d00*/  LDG.E.U8 R19, desc[UR8][R8.64] ;  /* 0x0000000808137981 */ /* 0x000ea2000c1e1100 */
[-C--:B------:R-:W-:Y:S02]  /*0d10*/  IADD3 R10, P0, PT, R6, R3.reuse, RZ ;  /* 0x00000003060a7210 */ /* 0x080fe40007f1e0ff */
[----:B------:R-:W-:Y:S02]  /*0d20*/  IADD3 R12, P1, PT, R8, R3, RZ ;  /* 0x00000003080c7210 */ /* 0x000fe40007f3e0ff */
[----:B------:R-:W-:Y:S02]  /*0d30*/  IADD3.X R11, PT, PT, R7, UR6, RZ, P0, !PT ;  /* 0x00000006070b7c10 */ /* 0x000fe400087fe4ff */
[----:B------:R-:W-:-:S03]  /*0d40*/  IADD3.X R13, PT, PT, R9, UR6, RZ, P1, !PT ;  /* 0x00000006090d7c10 */ /* 0x000fc60008ffe4ff */
[----:B--2---:R1:W-:Y:S04]  /*0d50*/  STG.E.U8 desc[UR8][R10.64], R19 ;  /* 0x000000130a007986 */ /* 0x0043e8000c101108 */
[----:B------:R-:W2:Y:S01]  /*0d60*/  LDG.E.U8 R21, desc[UR8][R12.64] ;  /* 0x000000080c157981 */ /* 0x000ea2000c1e1100 */
[-C--:B------:R-:W-:Y:S02]  /*0d70*/  IADD3 R4, P0, PT, R10, R3.reuse, RZ ;  /* 0x000000030a047210 */ /* 0x080fe40007f1e0ff */
[----:B------:R-:W-:Y:S02]  /*0d80*/  IADD3 R14, P1, PT, R12, R3, RZ ;  /* 0x000000030c0e7210 */ /* 0x000fe40007f3e0ff */
[----:B------:R-:W-:Y:S02]  /*0d90*/  IADD3.X R5, PT, PT, R11, UR6, RZ, P0, !PT ;  /* 0x000000060b057c10 */ /* 0x000fe400087fe4ff */
[----:B------:R-:W-:Y:S01]  /*0da0*/  IADD3.X R15, PT, PT, R13, UR6, RZ, P1, !PT ;  /* 0x000000060d0f7c10 */ /* 0x000fe20008ffe4ff */
[----:B------:R-:W-:-:S02]  /*0db0*/  UIADD3 UR7, UPT, UPT, UR5, 0x4, URZ ;  /* 0x0000000405077890 */ /* 0x000fc4000fffe0ff */
[----:B--2---:R2:W-:Y:S04]  /*0dc0*/  STG.E.U8 desc[UR8][R4.64], R21 ;  /* 0x0000001504007986 */ /* 0x0045e8000c101108 */
[----:B0-----:R-:W3:Y:S01]  /*0dd0*/  LDG.E.U8 R17, desc[UR8][R14.64] ;  /* 0x000000080e117981 */ /* 0x001ee2000c1e1100 */
[----:B------:R-:W-:Y:S01]  /*0de0*/  IMAD R2, R3, UR7, R0 ;  /* 0x0000000703027c24 */ /* 0x000fe2000f8e0200 */
[----:B------:R-:W-:-:S04]  /*0df0*/  IADD3 R6, P0, PT, R4, R3, RZ ;  /* 0x0000000304067210 */ /* 0x000fc80007f1e0ff */
[----:B------:R-:W-:Y:S02]  /*0e00*/  SHF.R.S32.HI R16, RZ, 0x1f, R2 ;  /* 0x0000001fff107819 */ /* 0x000fe40000011402 */
[----:B------:R-:W-:Y:S02]  /*0e10*/  IADD3 R8, P1, PT, R2, UR18, RZ ;  /* 0x0000001202087c10 */ /* 0x000fe4000ff3e0ff */
[----:B------:R-:W-:Y:S02]  /*0e20*/  IADD3.X R7, PT, PT, R5, UR6, RZ, P0, !PT ;  /* 0x0000000605077c10 */ /* 0x000fe400087fe4ff */
[----:B------:R-:W-:-:S03]  /*0e30*/  IADD3.X R9, PT, PT, R16, UR19, RZ, P1, !PT ;  /* 0x0000001310097c10 */ /* 0x000fc60008ffe4ff */
[----:B---3--:R0:W-:Y:S04]  /*0e40*/  STG.E.U8 desc[UR8][R6.64], R17 ;  /* 0x0000001106007986 */ /* 0x0081e8000c101108 */
[----:B-1----:R-:W3:Y:S01]  /*0e50*/  LDG.E.U8 R19, desc[UR8][R8.64] ;  /* 0x0000000808137981 */ /* 0x002ee2000c1e1100 */
[----:B--2---:R-:W-:Y:S02]  /*0e60*/  IADD3 R4, P0, PT, R2, UR16, RZ ;  /* 0x0000001002047c10 */ /* 0x004fe4000ff1e0ff */
[----:B------:R-:W-:Y:S02]  /*0e70*/  IADD3 R10, P1, PT, R8, R3, RZ ;  /* 0x00000003080a7210 */ /* 0x000fe40007f3e0ff */
[----:B------:R-:W-:Y:S02]  /*0e80*/  IADD3.X R5, PT, PT, R16, UR17, RZ, P0, !PT ;  /* 0x0000001110057c10 */ /* 0x000fe400087fe4ff */
[----:B------:R-:W-:-:S03]  /*0e90*/  IADD3.X R11, PT, PT, R9, UR6, RZ, P1, !PT ;  /* 0x00000006090b7c10 */ /* 0x000fc60008ffe4ff */
[----:B---3--:R1:W-:Y:S04]  /*0ea0*/  STG.E.U8 desc[UR8][R4.64], R19 ;  /* 0x0000001304007986 */ /* 0x0083e8000c101108 */
[----:B------:R-:W2:Y:S01]  /*0eb0*/  LDG.E.U8 R21, desc[UR8][R10.64] ;  /* 0x000000080a157981 */ /* 0x000ea2000c1e1100 */
[-C--:B------:R-:W-:Y:S02]  /*0ec0*/  IADD3 R12, P0, PT, R4, R3.reuse, RZ ;  /* 0x00000003040c7210 */ /* 0x080fe40007f1e0ff */
[----:B------:R-:W-:Y:S02]  /*0ed0*/  IADD3 R14, P1, PT, R10, R3, RZ ;  /* 0x000000030a0e7210 */ /* 0x000fe40007f3e0ff */
[----:B------:R-:W-:Y:S02]  /*0ee0*/  IADD3.X R13, PT, PT, R5, UR6, RZ, P0, !PT ;  /* 0x00000006050d7c10 */ /* 0x000fe400087fe4ff */
[----:B------:R-:W-:-:S03]  /*0ef0*/  IADD3.X R15, PT, PT, R11, UR6, RZ, P1, !PT ;  /* 0x000000060b0f7c10 */ /* 0x000fc60008ffe4ff */
[----:B--2---:R2:W-:Y:S04]  /*0f00*/  STG.E.U8 desc[UR8][R12.64], R21 ;  /* 0x000000150c007986 */ /* 0x0045e8000c101108 */
[----:B0-----:R-:W3:Y:S01]  /*0f10*/  LDG.E.U8 R17, desc[UR8][R14.64] ;  /* 0x000000080e117981 */ /* 0x001ee2000c1e1100 */
[-C--:B------:R-:W-:Y:S02]  /*0f20*/  IADD3 R6, P0, PT, R12, R3.reuse, RZ ;  /* 0x000000030c067210 */ /* 0x080fe40007f1e0ff */
[----:B------:R-:W-:Y:S02]  /*0f30*/  IADD3 R8, P1, PT, R14, R3, RZ ;  /* 0x000000030e087210 */ /* 0x000fe40007f3e0ff */
[----:B------:R-:W-:Y:S02]  /*0f40*/  IADD3.X R7, PT, PT, R13, UR6, RZ, P0, !PT ;  /* 0x000000060d077c10 */ /* 0x000fe400087fe4ff */
[----:B------:R-:W-:Y:S01]  /*0f50*/  IADD3.X R9, PT, PT, R15, UR6, RZ, P1, !PT ;  /* 0x000000060f097c10 */ /* 0x000fe20008ffe4ff */
[----:B------:R-:W-:-:S02]  /*0f60*/  UIADD3 UR7, UPT, UPT, UR5, 0x8, URZ ;  /* 0x0000000805077890 */ /* 0x000fc4000fffe0ff */
[----:B---3--:R0:W-:Y:S04]  /*0f70*/  STG.E.U8 desc[UR8][R6.64], R17 ;  /* 0x0000001106007986 */ /* 0x0081e8000c101108 */
[----:B-1----:R-:W3:Y:S01]  /*0f80*/  LDG.E.U8 R19, desc[UR8][R8.64] ;  /* 0x0000000808137981 */ /* 0x002ee2000c1e1100 */
[----:B------:R-:W-:Y:S01]  /*0f90*/  IMAD R2, R3, UR7, R0 ;  /* 0x0000000703027c24 */ /* 0x000fe2000f8e0200 */
[----:B------:R-:W-:-:S04]  /*0fa0*/  IADD3 R4, P0, PT, R6, R3, RZ ;  /* 0x0000000306047210 */ /* 0x000fc80007f1e0ff */
[----:B------:R-:W-:Y:S02]  /*0fb0*/  SHF.R.S32.HI R16, RZ, 0x1f, R2 ;  /* 0x0000001fff107819 */ /* 0x000fe40000011402 */
[----:B------:R-:W-:Y:S02]  /*0fc0*/  IADD3 R10, P1, PT, R2, UR18, RZ ;  /* 0x00000012020a7c10 */ /* 0x000fe4000ff3e0ff */
[----:B------:R-:W-:Y:S02]  /*0fd0*/  IADD3.X R5, PT, PT, R7, UR6, RZ, P0, !PT ;  /* 0x0000000607057c10 */ /* 0x000fe400087fe4ff */
[----:B------:R-:W-:-:S03]  /*0fe0*/  IADD3.X R11, PT, PT, R16, UR19, RZ, P1, !PT ;  /* 0x00000013100b7c10 */ /* 0x000fc60008ffe4ff */
[----:B---3--:R1:W-:Y:S04]  /*0ff0*/  STG.E.U8 desc[UR8][R4.64], R19 ;  /* 0x0000001304007986 */ /* 0x0083e8000c101108 */
[----:B--2---:R-:W2:Y:S01]  /*1000*/  LDG.E.U8 R21, desc[UR8][R10.64] ;  /* 0x000000080a157981 */ /* 0x004ea2000c1e1100 */
[----:B0-----:R-:W-:Y:S02]  /*1010*/  IADD3 R6, P0, PT, R2, UR16, RZ ;  /* 0x0000001002067c10 */ /* 0x001fe4000ff1e0ff */
        /* <DEDUP_REMOVED lines=10> */
[----:B-1----:R-:W3:Y:S01]  /*10c0*/  LDG.E.U8 R19, desc[UR8][R14.64] ;  /* 0x000000080e137981 */ /* 0x002ee2000c1e1100 */
[-C--:B------:R-:W-:Y:S02]  /*10d0*/  IADD3 R4, P0, PT, R12, R3.reuse, RZ ;  /* 0x000000030c047210 */ /* 0x080fe40007f1e0ff */
[----:B------:R-:W-:Y:S02]  /*10e0*/  IADD3 R10, P1, PT, R14, R3, RZ ;  /* 0x000000030e0a7210 */ /* 0x000fe40007f3e0ff */
[----:B------:R-:W-:Y:S02]  /*10f0*/  IADD3.X R5, PT, PT, R13, UR6, RZ, P0, !PT ;  /* 0x000000060d057c10 */ /* 0x000fe400087fe4ff */
[----:B------:R-:W-:Y:S01]  /*1100*/  IADD3.X R11, PT, PT, R15, UR6, RZ, P1, !PT ;  /* 0x000000060f0b7c10 */ /* 0x000fe20008ffe4ff */
[----:B------:R-:W-:-:S02]  /*1110*/  UIADD3 UR7, UPT, UPT, UR5, 0xc, URZ ;  /* 0x0000000c05077890 */ /* 0x000fc4000fffe0ff */
[----:B---3--:R1:W-:Y:S04]  /*1120*/  STG.E.U8 desc[UR8][R4.64], R19 ;  /* 0x0000001304007986 */ /* 0x0083e8000c101108 */
        /* <DEDUP_REMOVED lines=9> */
[----:B-1----:R-:W-:Y:S02]  /*11c0*/  IADD3 R4, P0, PT, R2, UR16, RZ ;  /* 0x0000001002047c10 */ /* 0x002fe4000ff1e0ff */
        /* <DEDUP_REMOVED lines=14> */
[----:B------:R-:W-:-:S03]  /*12b0*/  IADD3.X R9, PT, PT, R15, UR6, RZ, P1, !PT ;  /* 0x000000060f097c10 */ /* 0x000fc60008ffe4ff */
[----:B---3--:R2:W-:Y:S04]  /*12c0*/  STG.E.U8 desc[UR8][R6.64], R21 ;  /* 0x0000001506007986 */ /* 0x0085e8000c101108 */
[----:B------:R-:W3:Y:S01]  /*12d0*/  LDG.E.U8 R9, desc[UR8][R8.64] ;  /* 0x0000000808097981 */ /* 0x000ee2000c1e1100 */
[----:B-1----:R-:W-:Y:S01]  /*12e0*/  IADD3 R4, P0, PT, R6, R3, RZ ;  /* 0x0000000306047210 */ /* 0x002fe20007f1e0ff */
[----:B------:R-:W-:-:S03]  /*12f0*/  UIADD3 UR5, UPT, UPT, UR5, 0x10, URZ ;  /* 0x0000001005057890 */ /* 0x000fc6000fffe0ff */
[----:B------:R-:W-:Y:S01]  /*1300*/  IADD3.X R5, PT, PT, R7, UR6, RZ, P0, !PT ;  /* 0x0000000607057c10 */ /* 0x000fe200087fe4ff */
[----:B------:R-:W-:-:S04]  /*1310*/  UISETP.GE.AND UP1, UPT, UR5, UR12, UPT ;  /* 0x0000000c0500728c */ /* 0x000fc8000bf26270 */
[----:B---3--:R2:W-:Y:S05]  /*1320*/  STG.E.U8 desc[UR8][R4.64], R9 ;  /* 0x0000000904007986 */ /* 0x0085ea000c101108 */
[----:B------:R-:W-:Y:S05]  /*1330*/  BRA.U !UP1, `(.L_x_7) ;  /* 0xfffffff909487547 */ /* 0x000fea000b83ffff */
.L_x_6:
[----:B------:R-:W-:-:S04]  /*1340*/  UIADD3 UR7, UPT, UPT, UR4, -UR5, URZ ;  /* 0x8000000504077290 */ /* 0x000fc8000fffe0ff */
[----:B------:R-:W-:-:S09]  /*1350*/  UISETP.GT.AND UP1, UPT, UR7, 0x4, UPT ;  /* 0x000000040700788c */ /* 0x000fd2000bf24270 */
[----:B------:R-:W-:Y:S05]  /*1360*/  BRA.U !UP1, `(.L_x_8) ;  /* 0x0000000109e07547 */ /* 0x000fea000b800000 */
[----:B------:R-:W5:Y:S01]  /*1370*/  LDCU.128 UR12, c[0x0][0x380] ;  /* 0x00007000ff0c77ac */ /* 0x000f620008000c00 */
[----:B-12---:R-:W-:-:S05]  /*1380*/  IMAD R6, R3, UR5, R0 ;  /* 0x0000000503067c24 */ /* 0x006fca000f8e0200 */
[----:B------:R-:W-:Y:S02]  /*1390*/  SHF.R.S32.HI R2, RZ, 0x1f, R6 ;  /* 0x0000001fff027819 */ /* 0x000fe40000011406 */
[----:B-----5:R-:W-:-:S04]  /*13a0*/  IADD3 R4, P0, PT, R6, UR14, RZ ;  /* 0x0000000e06047c10 */ /* 0x020fc8000ff1e0ff */
[----:B------:R-:W-:-:S05]  /*13b0*/  IADD3.X R5, PT, PT, R2, UR15, RZ, P0, !PT ;  /* 0x0000000f02057c10 */ /* 0x000fca00087fe4ff */
[----:B0-----:R-:W2:Y:S01]  /*13c0*/  LDG.E.U8 R17, desc[UR8][R4.64] ;  /* 0x0000000804117981 */ /* 0x001ea2000c1e1100 */
        /* <DEDUP_REMOVED lines=21> */
[----:B------:R-:W-:Y:S02]  /*1520*/  IADD3 R8, P1, PT, R2, UR14, RZ ;  /* 0x0000000e02087c10 */ /* 0x000fe4000ff3e0ff */
[----:B-1----:R-:W-:Y:S02]  /*1530*/  SHF.R.S32.HI R11, RZ, 0x1f, R2 ;  /* 0x0000001fff0b7819 */ /* 0x002fe40000011402 */
[----:B------:R-:W-:Y:S02]  /*1540*/  IADD3.X R7, PT, PT, R5, UR6, RZ, P0, !PT ;  /* 0x0000000605077c10 */ /* 0x000fe400087fe4ff */
[----:B------:R-:W-:-:S03]  /*1550*/  IADD3.X R9, PT, PT, R11, UR15, RZ, P1, !PT ;  /* 0x0000000f0b097c10 */ /* 0x000fc60008ffe4ff */
[----:B---3--:R0:W-:Y:S04]  /*1560*/  STG.E.U8 desc[UR8][R6.64], R17 ;  /* 0x0000001106007986 */ /* 0x0081e8000c101108 */
[----:B------:R-:W3:Y:S01]  /*1570*/  LDG.E.U8 R19, desc[UR8][R8.64] ;  /* 0x0000000808137981 */ /* 0x000ee2000c1e1100 */
        /* <DEDUP_REMOVED lines=19> */
[----:B------:R-:W-:Y:S02]  /*16b0*/  UIADD3 UR5, UPT, UPT, UR5, 0x8, URZ ;  /* 0x0000000805057890 */ /* 0x000fe4000fffe0ff */
[----:B------:R-:W-:Y:S01]  /*16c0*/  UPLOP3.LUT UP0, UPT, UPT, UPT, UPT, 0x40, 0x4 ;  /* 0x000000000004789c */ /* 0x000fe20003f0e870 */
[----:B------:R-:W-:-:S05]  /*16d0*/  IADD3.X R5, PT, PT, R7, UR6, RZ, P0, !PT ;  /* 0x0000000607057c10 */ /* 0x000fca00087fe4ff */
[----:B---3--:R2:W-:Y:S05]  /*16e0*/  STG.E.U8 desc[UR8][R4.64], R9 ;  /* 0x0000000904007986 */ /* 0x0085ea000c101108 */
.L_x_8:
[----:B------:R-:W-:-:S09]  /*16f0*/  UISETP.NE.OR UP0, UPT, UR5, UR4, UP0 ;  /* 0x000000040500728c */ /* 0x000fd20008705670 */
[----:B------:R-:W-:Y:S05]  /*1700*/  BRA.U !UP0, `(.L_x_4) ;  /* 0x0000000108747547 */ /* 0x000fea000b800000 */
.L_x_5:
[----:B-12---:R-:W-:-:S05]  /*1710*/  IMAD R6, R3, UR5, R0 ;  /* 0x0000000503067c24 */ /* 0x006fca000f8e0200 */
[----:B------:R-:W-:Y:S02]  /*1720*/  SHF.R.S32.HI R2, RZ, 0x1f, R6 ;  /* 0x0000001fff027819 */ /* 0x000fe40000011406 */
[----:B----4-:R-:W-:-:S04]  /*1730*/  IADD3 R4, P0, PT, R6, UR22, RZ ;  /* 0x0000001606047c10 */ /* 0x010fc8000ff1e0ff */
        /* <DEDUP_REMOVED lines=20> */
[----:B0-----:R-:W-:Y:S01]  /*1880*/  IADD3 R6, P0, PT, R4, R3, RZ ;  /* 0x0000000304067210 */ /* 0x001fe20007f1e0ff */
[----:B------:R-:W-:-:S03]  /*1890*/  UIADD3 UR5, UPT, UPT, UR5, 0x4, URZ ;  /* 0x0000000405057890 */ /* 0x000fc6000fffe0ff */
[----:B------:R-:W-:Y:S01]  /*18a0*/  IADD3.X R7, PT, PT, R5, UR6, RZ, P0, !PT ;  /* 0x0000000605077c10 */ /* 0x000fe200087fe4ff */
[----:B------:R-:W-:-:S04]  /*18b0*/  UISETP.NE.AND UP0, UPT, UR5, UR4, UPT ;  /* 0x000000040500728c */ /* 0x000fc8000bf05270 */
[----:B--2---:R1:W-:Y:S05]  /*18c0*/  STG.E.U8 desc[UR8][R6.64], R15 ;  /* 0x0000000f06007986 */ /* 0x0043ea000c101108 */
[----:B------:R-:W-:Y:S05]  /*18d0*/  BRA.U UP0, `(.L_x_5) ;  /* 0xfffffffd008c7547 */ /* 0x000fea000b83ffff */
.L_x_4:
[----:B------:R-:W-:-:S09]  /*18e0*/  UISETP.NE.AND UP0, UPT, UR11, URZ, UPT ;  /* 0x000000ff0b00728c */ /* 0x000fd2000bf05270 */
[----:B------:R-:W-:Y:S05]  /*18f0*/  BRA.U !UP0, `(.L_x_9) ;  /* 0x0000000108647547 */ /* 0x000fea000b800000 */
[----:B------:R-:W5:Y:S01]  /*1900*/  LDCU.128 UR12, c[0x0][0x380] ;  /* 0x00007000ff0c77ac */ /* 0x000f620008000c00 */
[----:B-12---:R-:W-:-:S05]  /*1910*/  IMAD R6, R3, UR4, R0 ;  /* 0x0000000403067c24 */ /* 0x006fca000f8e0200 */
[----:B------:R-:W-:Y:S02]  /*1920*/  SHF.R.S32.HI R2, RZ, 0x1f, R6 ;  /* 0x0000001fff027819 */ /* 0x000fe40000011406 */
[----:B-----5:R-:W-:-:S04]  /*1930*/  IADD3 R4, P0, PT, R6, UR14, RZ ;  /* 0x0000000e06047c10 */ /* 0x020fc8000ff1e0ff */
[----:B------:R-:W-:-:S05]  /*1940*/  IADD3.X R5, PT, PT, R2, UR15, RZ, P0, !PT ;  /* 0x0000000f02057c10 */ /* 0x000fca00087fe4ff */
[----:B0--3--:R-:W2:Y:S01]  /*1950*/  LDG.E.U8 R9, desc[UR8][R4.64] ;  /* 0x0000000804097981 */ /* 0x009ea2000c1e1100 */
[----:B------:R-:W-:Y:S01]  /*1960*/  IADD3 R6, P0, PT, R6, UR12, RZ ;  /* 0x0000000c06067c10 */ /* 0x000fe2000ff1e0ff */
[----:B------:R-:W-:-:S03]  /*1970*/  UISETP.NE.AND UP0, UPT, UR11, 0x1, UPT ;  /* 0x000000010b00788c */ /* 0x000fc6000bf05270 */
[----:B------:R-:W-:-:S05]  /*1980*/  IADD3.X R7, PT, PT, R2, UR13, RZ, P0, !PT ;  /* 0x0000000d02077c10 */ /* 0x000fca00087fe4ff */
[----:B--2---:R0:W-:Y:S01]  /*1990*/  STG.E.U8 desc[UR8][R6.64], R9 ;  /* 0x0000000906007986 */ /* 0x0041e2000c101108 */
[----:B------:R-:W-:Y:S05]  /*19a0*/  BRA.U !UP0, `(.L_x_9) ;  /* 0x0000000108387547 */ /* 0x000fea000b800000 */
[----:B------:R-:W-:-:S04]  /*19b0*/  IADD3 R4, P0, PT, R4, R3, RZ ;  /* 0x0000000304047210 */ /* 0x000fc80007f1e0ff */
[----:B------:R-:W-:-:S05]  /*19c0*/  IADD3.X R5, PT, PT, R5, UR6, RZ, P0, !PT ;  /* 0x0000000605057c10 */ /* 0x000fca00087fe4ff */
[----:B0-----:R-:W2:Y:S01]  /*19d0*/  LDG.E.U8 R9, desc[UR8][R4.64] ;  /* 0x0000000804097981 */ /* 0x001ea2000c1e1100 */
[----:B------:R-:W-:Y:S01]  /*19e0*/  IADD3 R6, P0, PT, R6, R3, RZ ;  /* 0x0000000306067210 */ /* 0x000fe20007f1e0ff */
[----:B------:R-:W-:-:S03]  /*19f0*/  UISETP.NE.AND UP0, UPT, UR11, 0x2, UPT ;  /* 0x000000020b00788c */ /* 0x000fc6000bf05270 */
[----:B------:R-:W-:-:S05]  /*1a00*/  IADD3.X R7, PT, PT, R7, UR6, RZ, P0, !PT ;  /* 0x0000000607077c10 */ /* 0x000fca00087fe4ff */
[----:B--2---:R0:W-:Y:S01]  /*1a10*/  STG.E.U8 desc[UR8][R6.64], R9 ;  /* 0x0000000906007986 */ /* 0x0041e2000c101108 */
[----:B------:R-:W-:Y:S05]  /*1a20*/  BRA.U !UP0, `(.L_x_9) ;  /* 0x0000000108187547 */ /* 0x000fea000b800000 */
[----:B------:R-:W-:-:S04]  /*1a30*/  IADD3 R4, P0, PT, R4, R3, RZ ;  /* 0x0000000304047210 */ /* 0x000fc80007f1e0ff */
[----:B------:R-:W-:-:S06]  /*1a40*/  IADD3.X R5, PT, PT, R5, UR6, RZ, P0, !PT ;  /* 0x0000000605057c10 */ /* 0x000fcc00087fe4ff */
[----:B------:R-:W2:Y:S01]  /*1a50*/  LDG.E.U8 R5, desc[UR8][R4.64] ;  /* 0x0000000804057981 */ /* 0x000ea2000c1e1100 */
[----:B------:R-:W-:-:S04]  /*1a60*/  IADD3 R2, P0, PT, R6, R3, RZ ;  /* 0x0000000306027210 */ /* 0x000fc80007f1e0ff */
[----:B------:R-:W-:-:S05]  /*1a70*/  IADD3.X R3, PT, PT, R7, UR6, RZ, P0, !PT ;  /* 0x0000000607037c10 */ /* 0x000fca00087fe4ff */
[----:B--2---:R1:W-:Y:S04]  /*1a80*/  STG.E.U8 desc[UR8][R2.64], R5 ;  /* 0x0000000502007986 */ /* 0x0043e8000c101108 */
.L_x_9:
[----:B------:R-:W5:Y:S01]  /*1a90*/  LDCU UR4, c[0x0][0x394] ;  /* 0x00007280ff0477ac */ /* 0x000f620008000800 */
[----:B------:R-:W-:-:S04]  /*1aa0*/  USHF.L.U32 UR10, UR10, 0x1, URZ ;  /* 0x000000010a0a7899 */ /* 0x000fc800080006ff */
[----:B-----5:R-:W-:-:S09]  /*1ab0*/  UISETP.GT.AND UP0, UPT, UR10, UR4, UPT ;  /* 0x000000040a00728c */ /* 0x020fd2000bf04270 */
[----:B------:R-:W-:Y:S05]  /*1ac0*/  BRA.U !UP0, `(.L_x_10) ;  /* 0xffffffe5087c7547 */ /* 0x000fea000b83ffff */
[----:B0---4-:R-:W-:Y:S05]  /*1ad0*/  EXIT ;  /* 0x000000000000794d */ /* 0x011fea0003800000 */
.L_x_11:
[----:B------:R-:W-:-:S00]  /*1ae0*/  BRA `(.L_x_11) ;  /* 0xfffffffc00fc7947 */ /* 0x000fc0000383ffff */
[----:B------:R-:W-:-:S00]  /*1af0*/  NOP ;  /* 0x0000000000007918 */ /* 0x000fc00000000000 */
        /* <DEDUP_REMOVED lines=8> */
.L_x_52:


//--------------------- .text._Z9RowtransFPhS_ii  --------------------------
	.section	.text._Z9RowtransFPhS_ii,"ax",@progbits
	.align	128
        .global         _Z9RowtransFPhS_ii
        .type           _Z9RowtransFPhS_ii,@function
        .size           _Z9RowtransFPhS_ii,(.L_x_53 - _Z9RowtransFPhS_ii)
        .other          _Z9RowtransFPhS_ii,@"STO_CUDA_ENTRY STV_DEFAULT"
_Z9RowtransFPhS_ii:
.text._Z9RowtransFPhS_ii:
        /* <DEDUP_REMOVED lines=10> */
[----:B------:R-:W2:Y:S01]  /*00a0*/  LDCU UR6, c[0x0][0x394] ;  /* 0x00007280ff0677ac */ /* 0x000ea20008000800 */
[----:B-1----:R-:W-:-:S12]  /*00b0*/  USHF.R.S32.HI UR7, URZ, 0x1f, UR7 ;  /* 0x0000001fff077899 */ /* 0x002fd80008011407 */
.L_x_22:
[----:B--2---:R-:W-:Y:S02]  /*00c0*/  UISETP.LT.AND UP0, UPT, UR6, 0x2, UPT ;  /* 0x000000020600788c */ /* 0x004fe4000bf01270 */
[----:B------:R-:W-:Y:S02]  /*00d0*/  UISETP.GE.U32.AND UP1, UPT, UR6, 0x7, UPT ;  /* 0x000000070600788c */ /* 0x000fe4000bf26070 */
[----:B------:R-:W-:Y:S02]  /*00e0*/  USEL UR4, UR6, 0x2, !UP0 ;  /* 0x0000000206047887 */ /* 0x000fe4000c000000 */
[----:B------:R-:W-:Y:S02]  /*00f0*/  USHF.R.U32.HI UR9, URZ, 0x1, UR6 ;  /* 0x00000001ff097899 */ /* 0x000fe40008011606 */
[----:B------:R-:W-:-:S03]  /*0100*/  UIADD3 UR10, UPT, UPT, UR4, -0x1, URZ ;  /* 0xffffffff040a7890 */ /* 0x000fc6000fffe0ff */
[----:B------:R-:W-:Y:S01]  /*0110*/  UMOV UR4, URZ ;  /* 0x000000ff00047c82 */ /* 0x000fe20008000000 */
[----:B------:R-:W-:-:S04]  /*0120*/  ULEA.HI UR5, UR10, 0x1, URZ, 0x1f ;  /* 0x000000010a057891 */ /* 0x000fc8000f8ff8ff */
[----:B------:R-:W-:Y:S01]  /*0130*/  ULOP3.LUT UP0, UR11, UR5, 0x3, URZ, 0xc0, !UPT ;  /* 0x00000003050b7892 */ /* 0x000fe2000f80c0ff */
[----:B01-34-:R-:W-:Y:S11]  /*0140*/  BRA.U !UP1, `(.L_x_12) ;  /* 0x0000000509887547 */ /* 0x01bff6000b800000 */
[----:B------:R-:W1:Y:S01]  /*0150*/  LDC R3, c[0x0][0x390] ;  /* 0x0000e400ff037b82 */ /* 0x000e620000000800 */
[----:B------:R-:W-:Y:S01]  /*0160*/  ULOP3.LUT UR4, UR5, 0x7ffffffc, URZ, 0xc0, !UPT ;  /* 0x7ffffffc05047892 */ /* 0x000fe2000f8ec0ff */
[----:B------:R-:W-:Y:S01]  /*0170*/  IMAD.MOV.U32 R2, RZ, RZ, R0 ;  /* 0x000000ffff027224 */ /* 0x000fe200078e0000 */
[----:B------:R-:W2:Y:S02]  /*0180*/  LDCU.128 UR16, c[0x0][0x380] ;  /* 0x00007000ff1077ac */ /* 0x000ea40008000c00 */
[----:B------:R-:W-:-:S03]  /*0190*/  UIADD3 UR5, UPT, UPT, -UR4, URZ, URZ ;  /* 0x000000ff04057290 */ /* 0x000fc6000fffe1ff */
[----:B------:R-:W-:-:S09]  /*01a0*/  UMOV UR4, URZ ;  /* 0x000000ff00047c82 */ /* 0x000fd20008000000 */
.L_x_13:
[----:B--2---:R-:W-:-:S04]  /*01b0*/  IADD3 R14, P0, PT, R2, UR16, RZ ;  /* 0x00000010020e7c10 */ /* 0x004fc8000ff1e0ff */
[----:B---3--:R-:W-:Y:S02]  /*01c0*/  LEA.HI.X.SX32 R15, R2, UR17, 0x1, P0 ;  /* 0x00000011020f7c11 */ /* 0x008fe400080f0eff */
[----:B-1----:R-:W-:-:S03]  /*01d0*/  IADD3 R4, P0, PT, R14, R3, RZ ;  /* 0x000000030e047210 */ /* 0x002fc60007f1e0ff */
[----:B0-----:R-:W2:Y:S01]  /*01e0*/  LDG.E.U8 R6, desc[UR12][R14.64] ;  /* 0x0000000c0e067981 */ /* 0x001ea2000c1e1100 */
[----:B------:R-:W-:-:S05]  /*01f0*/  IADD3.X R5, PT, PT, R15, UR7, RZ, P0, !PT ;  /* 0x000000070f057c10 */ /* 0x000fca00087fe4ff */
[----:B------:R-:W2:Y:S01]  /*0200*/  LDG.E.U8 R7, desc[UR12][R4.64] ;  /* 0x0000000c04077981 */ /* 0x000ea2000c1e1100 */
[----:B------:R-:W-:-:S06]  /*0210*/  USHF.R.U32.HI UR8, URZ, 0x1, UR4 ;  /* 0x00000001ff087899 */ /* 0x000fcc0008011604 */
[----:B------:R-:W-:-:S04]  /*0220*/  IMAD R16, R3, UR8, R0 ;  /* 0x0000000803107c24 */ /* 0x000fc8000f8e0200 */
[----:B------:R-:W-:Y:S02]  /*0230*/  IMAD R8, R3, UR9, R16 ;  /* 0x0000000903087c24 */ /* 0x000fe4000f8e0210 */
[----:B--2---:R-:W-:-:S05]  /*0240*/  IMAD.IADD R6, R6, 0x1, -R7 ;  /* 0x0000000106067824 */ /* 0x004fca00078e0a07 */
[----:B------:R-:W-:-:S04]  /*0250*/  LOP3.LUT R7, R6, 0xffff, RZ, 0xc0, !PT ;  /* 0x0000ffff06077812 */ /* 0x000fc800078ec0ff */
[----:B------:R-:W-:Y:S02]  /*0260*/  LEA.HI R7, R7, R6, RZ, 0x11 ;  /* 0x0000000607077211 */ /* 0x000fe400078f88ff */
[C---:B------:R-:W-:Y:S02]  /*0270*/  IADD3 R6, P0, PT, R8.reuse, UR18, RZ ;  /* 0x0000001208067c10 */ /* 0x040fe4000ff1e0ff */
[----:B------:R-:W-:Y:S02]  /*0280*/  LOP3.LUT R17, R7, 0xffff, RZ, 0xc0, !PT ;  /* 0x0000ffff07117812 */ /* 0x000fe400078ec0ff */
[----:B------:R-:W-:Y:S02]  /*0290*/  LEA.HI.X.SX32 R7, R8, UR19, 0x1, P0 ;  /* 0x0000001308077c11 */ /* 0x000fe400080f0eff */
[----:B------:R-:W-:-:S05]  /*02a0*/  SHF.R.U32.HI R17, RZ, 0x1, R17 ;  /* 0x00000001ff117819 */ /* 0x000fca0000011611 */
[----:B------:R0:W-:Y:S04]  /*02b0*/  STG.E.U8 desc[UR12][R6.64], R17 ;  /* 0x0000001106007986 */ /* 0x0001e8000c10110c */
[----:B------:R-:W2:Y:S04]  /*02c0*/  LDG.E.U8 R14, desc[UR12][R14.64] ;  /* 0x0000000c0e0e7981 */ /* 0x000ea8000c1e1100 */
[----:B------:R-:W2:Y:S01]  /*02d0*/  LDG.E.U8 R9, desc[UR12][R4.64] ;  /* 0x0000000c04097981 */ /* 0x000ea2000c1e1100 */
[----:B------:R-:W-:Y:S02]  /*02e0*/  IADD3 R12, P1, PT, R4, R3, RZ ;  /* 0x00000003040c7210 */ /* 0x000fe40007f3e0ff */
[----:B------:R-:W-:-:S02]  /*02f0*/  IADD3 R8, P0, PT, R16, UR18, RZ ;  /* 0x0000001210087c10 */ /* 0x000fc4000ff1e0ff */
[----:B------:R-:W-:Y:S02]  /*0300*/  IADD3.X R13, PT, PT, R5, UR7, RZ, P1, !PT ;  /* 0x00000007050d7c10 */ /* 0x000fe40008ffe4ff */
[----:B------:R-:W-:-:S04]  /*0310*/  IADD3 R10, P1, PT, R12, R3, RZ ;  /* 0x000000030c0a7210 */ /* 0x000fc80007f3e0ff */
[----:B------:R-:W-:Y:S01]  /*0320*/  IADD3.X R11, PT, PT, R13, UR7, RZ, P1, !PT ;  /* 0x000000070d0b7c10 */ /* 0x000fe20008ffe4ff */
[----:B--2---:R-:W-:Y:S01]  /*0330*/  IMAD.IADD R18, R14, 0x1, R9 ;  /* 0x000000010e127824 */ /* 0x004fe200078e0209 */
[----:B------:R-:W-:-:S04]  /*0340*/  LEA.HI.X.SX32 R9, R16, UR19, 0x1, P0 ;  /* 0x0000001310097c11 */ /* 0x000fc800080f0eff */
[----:B------:R-:W-:-:S05]  /*0350*/  SHF.R.U32.HI R19, RZ, 0x1, R18 ;  /* 0x00000001ff137819 */ /* 0x000fca0000011612 */
[----:B------:R1:W-:Y:S04]  /*0360*/  STG.E.U8 desc[UR12][R8.64], R19 ;  /* 0x0000001308007986 */ /* 0x0003e8000c10110c */
[----:B------:R-:W2:Y:S04]  /*0370*/  LDG.E.U8 R14, desc[UR12][R12.64] ;  /* 0x0000000c0c0e7981 */ /* 0x000ea8000c1e1100 */
[----:B------:R-:W2:Y:S02]  /*0380*/  LDG.E.U8 R5, desc[UR12][R10.64] ;  /* 0x0000000c0a057981 */ /* 0x000ea4000c1e1100 */
[----:B--2---:R-:W-:-:S05]  /*0390*/  IMAD.IADD R5, R14, 0x1, -R5 ;  /* 0x000000010e057824 */ /* 0x004fca00078e0a05 */
[----:B------:R-:W-:-:S04]  /*03a0*/  LOP3.LUT R4, R5, 0xffff, RZ, 0xc0, !PT ;  /* 0x0000ffff05047812 */ /* 0x000fc800078ec0ff */
[----:B------:R-:W-:Y:S02]  /*03b0*/  LEA.HI R5, R4, R5, RZ, 0x11 ;  /* 0x0000000504057211 */ /* 0x000fe400078f88ff */
[----:B------:R-:W-:Y:S02]  /*03c0*/  IADD3 R4, P0, PT, R6, R3, RZ ;  /* 0x0000000306047210 */ /* 0x000fe40007f1e0ff */
[----:B0-----:R-:W-:Y:S02]  /*03d0*/  LOP3.LUT R17, R5, 0xffff, RZ, 0xc0, !PT ;  /* 0x0000ffff05117812 */ /* 0x001fe400078ec0ff */
[----:B------:R-:W-:Y:S02]  /*03e0*/  IADD3.X R5, PT, PT, R7, UR7, RZ, P0, !PT ;  /* 0x0000000707057c10 */ /* 0x000fe400087fe4ff */
[----:B------:R-:W-:-:S05]  /*03f0*/  SHF.R.U32.HI R17, RZ, 0x1, R17 ;  /* 0x00000001ff117819 */ /* 0x000fca0000011611 */
[----:B------:R0:W-:Y:S04]  /*0400*/  STG.E.U8 desc[UR12][R4.64], R17 ;  /* 0x0000001104007986 */ /* 0x0001e8000c10110c */
[----:B------:R-:W2:Y:S04]  /*0410*/  LDG.E.U8 R7, desc[UR12][R12.64] ;  /* 0x0000000c0c077981 */ /* 0x000ea8000c1e1100 */
[----:B------:R-:W2:Y:S01]  /*0420*/  LDG.E.U8 R16, desc[UR12][R10.64] ;  /* 0x0000000c0a107981 */ /* 0x000ea2000c1e1100 */
[-C--:B------:R-:W-:Y:S02]  /*0430*/  IADD3 R14, P1, PT, R10, R3.reuse, RZ ;  /* 0x000000030a0e7210 */ /* 0x080fe40007f3e0ff */
[----:B------:R-:W-:-:S02]  /*0440*/  IADD3 R6, P0, PT, R8, R3, RZ ;  /* 0x0000000308067210 */ /* 0x000fc40007f1e0ff */
[----:B------:R-:W-:Y:S02]  /*0450*/  IADD3.X R15, PT, PT, R11, UR7, RZ, P1, !PT ;  /* 0x000000070b0f7c10 */ /* 0x000fe40008ffe4ff */
[----:B-1----:R-:W-:Y:S01]  /*0460*/  IADD3 R8, P1, PT, R14, R3, RZ ;  /* 0x000000030e087210 */ /* 0x002fe20007f3e0ff */
[----:B--2---:R-:W-:Y:S01]  /*0470*/  IMAD.IADD R16, R7, 0x1, R16 ;  /* 0x0000000107107824 */ /* 0x004fe200078e0210 */
[----:B------:R-:W-:Y:S02]  /*0480*/  IADD3.X R7, PT, PT, R9, UR7, RZ, P0, !PT ;  /* 0x0000000709077c10 */ /* 0x000fe400087fe4ff */
[----:B------:R-:W-:Y:S02]  /*0490*/  IADD3.X R9, PT, PT, R15, UR7, RZ, P1, !PT ;  /* 0x000000070f097c10 */ /* 0x000fe40008ffe4ff */
[----:B------:R-:W-:-:S05]  /*04a0*/  SHF.R.U32.HI R19, RZ, 0x1, R16 ;  /* 0x00000001ff137819 */ /* 0x000fca0000011610 */
[----:B------:R1:W-:Y:S04]  /*04b0*/  STG.E.U8 desc[UR12][R6.64], R19 ;  /* 0x0000001306007986 */ /* 0x0003e8000c10110c */
[----:B------:R-:W2:Y:S04]  /*04c0*/  LDG.E.U8 R12, desc[UR12][R14.64] ;  /* 0x0000000c0e0c7981 */ /* 0x000ea8000c1e1100 */
[----:B------:R-:W2:Y:S01]  /*04d0*/  LDG.E.U8 R11, desc[UR12][R8.64] ;  /* 0x0000000c080b7981 */ /* 0x000ea2000c1e1100 */
[----:B0-----:R-:W-:-:S04]  /*04e0*/  IADD3 R4, P0, PT, R4, R3, RZ ;  /* 0x0000000304047210 */ /* 0x001fc80007f1e0ff */
[----:B------:R-:W-:Y:S01]  /*04f0*/  IADD3.X R5, PT, PT, R5, UR7, RZ, P0, !PT ;  /* 0x0000000705057c10 */ /* 0x000fe200087fe4ff */
[----:B--2---:R-:W-:-:S05]  /*0500*/  IMAD.IADD R11, R12, 0x1, -R11 ;  /* 0x000000010c0b7824 */ /* 0x004fca00078e0a0b */
[----:B------:R-:W-:-:S04]  /*0510*/  LOP3.LUT R10, R11, 0xffff, RZ, 0xc0, !PT ;  /* 0x0000ffff0b0a7812 */ /* 0x000fc800078ec0ff */
[----:B------:R-:W-:-:S04]  /*0520*/  LEA.HI R11, R10, R11, RZ, 0x11 ;  /* 0x0000000b0a0b7211 */ /* 0x000fc800078f88ff */
[----:B------:R-:W-:-:S04]  /*0530*/  LOP3.LUT R11, R11, 0xffff, RZ, 0xc0, !PT ;  /* 0x0000ffff0b0b7812 */ /* 0x000fc800078ec0ff */
        /* <DEDUP_REMOVED lines=25> */
[----:B------:R-:W-:Y:S01]  /*06d0*/  IADD3 R8, P0, PT, R12, R3, RZ ;  /* 0x000000030c087210 */ /* 0x000fe20007f1e0ff */
[----:B------:R-:W-:-:S04]  /*06e0*/  UIADD3 UR5, UPT, UPT, UR5, 0x4, URZ ;  /* 0x0000000405057890 */ /* 0x000fc8000fffe0ff */
[----:B------:R-:W-:Y:S01]  /*06f0*/  UISETP.NE.AND UP1, UPT, UR5, URZ, UPT ;  /* 0x000000ff0500728c */ /* 0x000fe2000bf25270 */
[----:B------:R-:W-:Y:S01]  /*0700*/  IMAD R2, R3, 0x8, R2 ;  /* 0x0000000803027824 */ /* 0x000fe200078e0202 */
[----:B------:R-:W-:Y:S01]  /*0710*/  UIADD3 UR4, UPT, UPT, UR4, 0x8, URZ ;  /* 0x0000000804047890 */ /* 0x000fe2000fffe0ff */
[----:B--2---:R-:W-:Y:S01]  /*0720*/  IMAD.IADD R14, R9, 0x1, R14 ;  /* 0x00000001090e7824 */ /* 0x004fe200078e020e */
[----:B------:R-:W-:-:S04]  /*0730*/  IADD3.X R9, PT, PT, R13, UR7, RZ, P0, !PT ;  /* 0x000000070d097c10 */ /* 0x000fc800087fe4ff */
[----:B-1----:R-:W-:-:S05]  /*0740*/  SHF.R.U32.HI R13, RZ, 0x1, R14 ;  /* 0x00000001ff0d7819 */ /* 0x002fca000001160e */
[----:B------:R3:W-:Y:S01]  /*0750*/  STG.E.U8 desc[UR12][R8.64], R13 ;  /* 0x0000000d08007986 */ /* 0x0007e2000c10110c */
[----:B------:R-:W-:Y:S05]  /*0760*/  BRA.U UP1, `(.L_x_13) ;  /* 0xfffffff901907547 */ /* 0x000fea000b83ffff */
.L_x_12:
[----:B------:R-:W-:Y:S01]  /*0770*/  UMOV UR8, UR6 ;  /* 0x0000000600087c82 */ /* 0x000fe20008000000 */
[----:B------:R-:W-:Y:S01]  /*0780*/  UMOV UR6, UR9 ;  /* 0x0000000900067c82 */ /* 0x000fe20008000000 */
[----:B------:R-:W-:Y:S05]  /*0790*/  BRA.U !UP0, `(.L_x_14) ;  /* 0x0000000508507547 */ /* 0x000fea000b800000 */
[----:B------:R-:W-:Y:S02]  /*07a0*/  UISETP.NE.AND UP1, UPT, UR11, 0x1, UPT ;  /* 0x000000010b00788c */ /* 0x000fe4000bf25270 */
[----:B------:R-:W-:-:S07]  /*07b0*/  ULOP3.LUT UP0, URZ, UR10, 0x2, URZ, 0xc0, !UPT ;  /* 0x000000020aff7892 */ /* 0x000fce000f80c0ff */
[----:B------:R-:W-:Y:S05]  /*07c0*/  BRA.U !UP1, `(.L_x_15) ;  /* 0x0000000109d47547 */ /* 0x000fea000b800000 */
[----:B------:R-:W1:Y:S01]  /*07d0*/  LDC R7, c[0x0][0x390] ;  /* 0x0000e400ff077b82 */ /* 0x000e620000000800 */
[----:B------:R-:W2:Y:S01]  /*07e0*/  LDCU.128 UR16, c[0x0][0x380] ;  /* 0x00007000ff1077ac */ /* 0x000ea20008000c00 */
[----:B-1----:R-:W-:-:S05]  /*07f0*/  IMAD R2, R7, UR4, R0 ;  /* 0x0000000407027c24 */ /* 0x002fca000f8e0200 */
[----:B--2---:R-:W-:-:S04]  /*0800*/  IADD3 R10, P0, PT, R2, UR16, RZ ;  /* 0x00000010020a7c10 */ /* 0x004fc8000ff1e0ff */
[----:B------:R-:W-:Y:S02]  /*0810*/  LEA.HI.X.SX32 R11, R2, UR17, 0x1, P0 ;  /* 0x00000011020b7c11 */ /* 0x000fe400080f0eff */
[----:B---3--:R-:W-:-:S03]  /*0820*/  IADD3 R8, P0, PT, R10, R7, RZ ;  /* 0x000000070a087210 */ /* 0x008fc60007f1e0ff */
[----:B0-----:R-:W2:Y:S01]  /*0830*/  LDG.E.U8 R2, desc[UR12][R10.64] ;  /* 0x0000000c0a027981 */ /* 0x001ea2000c1e1100 */
[----:B------:R-:W-:-:S05]  /*0840*/  IADD3.X R9, PT, PT, R11, UR7, RZ, P0, !PT ;  /* 0x000000070b097c10 */ /* 0x000fca00087fe4ff */
[----:B------:R-:W2:Y:S01]  /*0850*/  LDG.E.U8 R3, desc[UR12][R8.64] ;  /* 0x0000000c08037981 */ /* 0x000ea2000c1e1100 */
[----:B------:R-:W-:-:S06]  /*0860*/  USHF.R.U32.HI UR5, URZ, 0x1, UR4 ;  /* 0x00000001ff057899 */ /* 0x000fcc0008011604 */
[C---:B------:R-:W-:Y:S02]  /*0870*/  IMAD R6, R7.reuse, UR5, R0 ;  /* 0x0000000507067c24 */ /* 0x040fe4000f8e0200 */
[----:B--2---:R-:W-:Y:S02]  /*0880*/  IMAD.IADD R2, R2, 0x1, -R3 ;  /* 0x0000000102027824 */ /* 0x004fe400078e0a03 */
[----:B------:R-:W-:-:S03]  /*0890*/  IMAD R3, R7, UR9, R6 ;  /* 0x0000000907037c24 */ /* 0x000fc6000f8e0206 */
        /* <DEDUP_REMOVED lines=12> */
[----:B------:R-:W-:Y:S02]  /*0960*/  IADD3 R2, P1, PT, R4, R7, RZ ;  /* 0x0000000704027210 */ /* 0x000fe40007f3e0ff */
[----:B------:R-:W-:Y:S01]  /*0970*/  LEA.HI.X.SX32 R15, R6, UR19, 0x1, P0 ;  /* 0x00000013060f7c11 */ /* 0x000fe200080f0eff */
[----:B--2---:R-:W-:Y:S01]  /*0980*/  IMAD.IADD R16, R10, 0x1, R3 ;  /* 0x000000010a107824 */ /* 0x004fe200078e0203 */
[----:B------:R-:W-:-:S04]  /*0990*/  IADD3.X R3, PT, PT, R5, UR7, RZ, P1, !PT ;  /* 0x0000000705037c10 */ /* 0x000fc80008ffe4ff */
[----:B------:R-:W-:-:S05]  /*09a0*/  SHF.R.U32.HI R19, RZ, 0x1, R16 ;  /* 0x00000001ff137819 */ /* 0x000fca0000011610 */
[----:B------:R1:W-:Y:S04]  /*09b0*/  STG.E.U8 desc[UR12][R14.64], R19 ;  /* 0x000000130e007986 */ /* 0x0003e8000c10110c */
[----:B------:R-:W2:Y:S04]  /*09c0*/  LDG.E.U8 R6, desc[UR12][R4.64] ;  /* 0x0000000c04067981 */ /* 0x000ea8000c1e1100 */
[----:B------:R-:W2:Y:S01]  /*09d0*/  LDG.E.U8 R9, desc[UR12][R2.64] ;  /* 0x0000000c02097981 */ /* 0x000ea2000c1e1100 */
[----:B------:R-:W-:-:S04]  /*09e0*/  UIADD3 UR5, UPT, UPT, UR4, 0x2, URZ ;  /* 0x0000000204057890 */ /* 0x000fc8000fffe0ff */
        /* <DEDUP_REMOVED lines=11> */
[----:B------:R-:W0:Y:S04]  /*0aa0*/  LDG.E.U8 R4, desc[UR12][R4.64] ;  /* 0x0000000c04047981 */ /* 0x000e28000c1e1100 */
[----:B------:R-:W0:Y:S01]  /*0ab0*/  LDG.E.U8 R3, desc[UR12][R2.64] ;  /* 0x0000000c02037981 */ /* 0x000e22000c1e1100 */
[----:B------:R-:W-:-:S04]  /*0ac0*/  IADD3 R8, P0, PT, R10, UR18, RZ ;  /* 0x000000120a087c10 */ /* 0x000fc8000ff1e0ff */
[----:B------:R-:W-:Y:S01]  /*0ad0*/  LEA.HI.X.SX32 R9, R10, UR19, 0x1, P0 ;  /* 0x000000130a097c11 */ /* 0x000fe200080f0eff */
[----:B------:R-:W-:Y:S01]  /*0ae0*/  UIADD3 UR4, UPT, UPT, UR4, 0x4, URZ ;  /* 0x0000000404047890 */ /* 0x000fe2000fffe0ff */
[----:B0-----:R-:W-:-:S05]  /*0af0*/  IMAD.IADD R12, R4, 0x1, R3 ;  /* 0x00000001040c7824 */ /* 0x001fca00078e0203 */
[----:B------:R-:W-:-:S05]  /*0b00*/  SHF.R.U32.HI R13, RZ, 0x1, R12 ;  /* 0x00000001ff0d7819 */ /* 0x000fca000001160c */
[----:B------:R1:W-:Y:S02]  /*0b10*/  STG.E.U8 desc[UR12][R8.64], R13 ;  /* 0x0000000d08007986 */ /* 0x0003e4000c10110c */
.L_x_15:
[----:B------:R-:W-:Y:S05]  /*0b20*/  BRA.U UP0, `(.L_x_14) ;  /* 0x00000001006c7547 */ /* 0x000fea000b800000 */
[----:B-1----:R-:W1:Y:S01]  /*0b30*/  LDC R11, c[0x0][0x390] ;  /* 0x0000e400ff0b7b82 */ /* 0x002e620000000800 */
[----:B------:R-:W3:Y:S01]  /*0b40*/  LDCU.128 UR16, c[0x0][0x380] ;  /* 0x00007000ff1077ac */ /* 0x000ee20008000c00 */
[----:B-1----:R-:W-:-:S05]  /*0b50*/  IMAD R2, R11, UR4, R0 ;  /* 0x000000040b027c24 */ /* 0x002fca000f8e0200 */
[----:B---3--:R-:W-:-:S04]  /*0b60*/  IADD3 R4, P0, PT, R2, UR16, RZ ;  /* 0x0000001002047c10 */ /* 0x008fc8000ff1e0ff */
[----:B------:R-:W-:Y:S02]  /*0b70*/  LEA.HI.X.SX32 R5, R2, UR17, 0x1, P0 ;  /* 0x0000001102057c11 */ /* 0x000fe400080f0eff */
[----:B------:R-:W-:-:S03]  /*0b80*/  IADD3 R2, P0, PT, R4, R11, RZ ;  /* 0x0000000b04027210 */ /* 0x000fc60007f1e0ff */
        /* <DEDUP_REMOVED lines=14> */
[----:B------:R-:W3:Y:S04]  /*0c70*/  LDG.E.U8 R4, desc[UR12][R4.64] ;  /* 0x0000000c04047981 */ /* 0x000ee8000c1e1100 */
[----:B------:R-:W3:Y:S01]  /*0c80*/  LDG.E.U8 R3, desc[UR12][R2.64] ;  /* 0x0000000c02037981 */ /* 0x000ee2000c1e1100 */
[----:B------:R-:W-:-:S04]  /*0c90*/  IADD3 R8, P0, PT, R9, UR18, RZ ;  /* 0x0000001209087c10 */ /* 0x000fc8000ff1e0ff */
[----:B------:R-:W-:Y:S01]  /*0ca0*/  LEA.HI.X.SX32 R9, R9, UR19, 0x1, P0 ;  /* 0x0000001309097c11 */ /* 0x000fe200080f0eff */
[----:B---3--:R-:W-:-:S05]  /*0cb0*/  IMAD.IADD R10, R4, 0x1, R3 ;  /* 0x00000001040a7824 */ /* 0x008fca00078e0203 */
[----:B------:R-:W-:-:S05]  /*0cc0*/  SHF.R.U32.HI R13, RZ, 0x1, R10 ;  /* 0x00000001ff0d7819 */ /* 0x000fca000001160a */
[----:B------:R2:W-:Y:S02]  /*0cd0*/  STG.E.U8 desc[UR12][R8.64], R13 ;  /* 0x0000000d08007986 */ /* 0x0005e4000c10110c */
.L_x_14:
[----:B------:R-:W-:Y:S01]  /*0ce0*/  UISETP.LT.AND UP0, UPT, UR8, 0x1, UPT ;  /* 0x000000010800788c */ /* 0x000fe2000bf01270 */
[----:B------:R-:W-:-:S03]  /*0cf0*/  UMOV UR4, URZ ;  /* 0x000000ff00047c82 */ /* 0x000fc60008000000 */
[----:B------:R-:W-:Y:S02]  /*0d00*/  USEL UR5, UR8, 0x1, !UP0 ;  /* 0x0000000108057887 */ /* 0x000fe4000c000000 */
[----:B------:R-:W-:Y:S02]  /*0d10*/  UISETP.GE.U32.AND UP0, UPT, UR8, 0x4, UPT ;  /* 0x000000040800788c */ /* 0x000fe4000bf06070 */
[----:B------:R-:W-:-:S07]  /*0d20*/  ULOP3.LUT UR10, UR5, 0x3, URZ, 0xc0, !UPT ;  /* 0x00000003050a7892 */ /* 0x000fce000f8ec0ff */
[----:B------:R-:W-:Y:S05]  /*0d30*/  BRA.U !UP0, `(.L_x_16) ;  /* 0x0000000d085c7547 */ /* 0x000fea000b800000 */
[----:B------:R-:W4:Y:S01]  /*0d40*/  LDC R3, c[0x0][0x390] ;  /* 0x0000e400ff037b82 */ /* 0x000f220000000800 */
[----:B------:R-:W-:Y:S01]  /*0d50*/  ULOP3.LUT UR4, UR5, 0x7ffffffc, URZ, 0xc0, !UPT ;  /* 0x7ffffffc05047892 */ /* 0x000fe2000f8ec0ff */
[----:B------:R-:W0:Y:S03]  /*0d60*/  LDCU.128 UR20, c[0x0][0x380] ;  /* 0x00007000ff1477ac */ /* 0x000e260008000c00 */
[----:B------:R-:W-:Y:S01]  /*0d70*/  UISETP.GT.AND UP0, UPT, UR4, URZ, UPT ;  /* 0x000000ff0400728c */ /* 0x000fe2000bf04270 */
[----:B------:R-:W-:-:S08]  /*0d80*/  UMOV UR5, URZ ;  /* 0x000000ff00057c82 */ /* 0x000fd00008000000 */
[----:B------:R-:W-:Y:S05]  /*0d90*/  BRA.U !UP0, `(.L_x_17) ;  /* 0x0000000908d07547 */ /* 0x000fea000b800000 */
[----:B------:R-:W-:Y:S02]  /*0da0*/  UIADD3 UR9, UPT, UPT, UR4, -UR5, URZ ;  /* 0x8000000504097290 */ /* 0x000fe4000fffe0ff */
[----:B------:R-:W-:Y:S02]  /*0db0*/  UPLOP3.LUT UP0, UPT, UPT, UPT, UPT, 0x80, 0x8 ;  /* 0x000000000008789c */ /* 0x000fe40003f0f070 */
[----:B------:R-:W-:-:S09]  /*0dc0*/  UISETP.GT.AND UP1, UPT, UR9, 0xc, UPT ;  /* 0x0000000c0900788c */ /* 0x000fd2000bf24270 */
[----:B------:R-:W-:Y:S05]  /*0dd0*/  BRA.U !UP1, `(.L_x_18) ;  /* 0x0000000509c87547 */ /* 0x000fea000b800000 */
[----:B---3--:R-:W3:Y:S01]  /*0de0*/  LDC R5, c[0x0][0x390] ;  /* 0x0000e400ff057b82 */ /* 0x008ee20000000800 */
[----:B------:R-:W0:Y:S01]  /*0df0*/  LDCU.128 UR16, c[0x0][0x380] ;  /* 0x00007000ff1077ac */ /* 0x000e220008000c00 */
[----:B------:R-:W-:Y:S02]  /*0e00*/  UIADD3 UR11, UPT, UPT, UR4, -0xc, URZ ;  /* 0xfffffff4040b7890 */ /* 0x000fe4000fffe0ff */
[----:B------:R-:W-:-:S11]  /*0e10*/  UPLOP3.LUT UP0, UPT, UPT, UPT, UPT, 0x40, 0x4 ;  /* 0x000000000004789c */ /* 0x000fd60003f0e870 */
.L_x_19:
[----:B-123--:R-:W-:-:S05]  /*0e20*/  IMAD R8, R5, UR5, R0 ;  /* 0x0000000505087c24 */ /* 0x00efca000f8e0200 */
[----:B------:R-:W-:Y:S02]  /*0e30*/  SHF.R.S32.HI R2, RZ, 0x1f, R8 ;  /* 0x0000001fff027819 */ /* 0x000fe40000011408 */
[----:B0-----:R-:W-:-:S04]  /*0e40*/  IADD3 R6, P0, PT, R8, UR18, RZ ;  /* 0x0000001208067c10 */ /* 0x001fc8000ff1e0ff */
[----:B------:R-:W-:-:S05]  /*0e50*/  IADD3.X R7, PT, PT, R2, UR19, RZ, P0, !PT ;  /* 0x0000001302077c10 */ /* 0x000fca00087fe4ff */
[----:B------:R-:W2:Y:S01]  /*0e60*/  LDG.E.U8 R19, desc[UR12][R6.64] ;  /* 0x0000000c06137981 */ /* 0x000ea2000c1e1100 */
[----:B------:R-:W-:Y:S02]  /*0e70*/  IADD3 R8, P0, PT, R8, UR16, RZ ;  /* 0x0000001008087c10 */ /* 0x000fe4000ff1e0ff */
        /* <DEDUP_REMOVED lines=104> */
.L_x_18:
[----:B------:R-:W-:-:S04]  /*1500*/  UIADD3 UR9, UPT, UPT, UR4, -UR5, URZ ;  /* 0x8000000504097290 */ /* 0x000fc8000fffe0ff */
[----:B------:R-:W-:-:S09]  /*1510*/  UISETP.GT.AND UP1, UPT, UR9, 0x4, UPT ;  /* 0x000000040900788c */ /* 0x000fd2000bf24270 */
[----:B------:R-:W-:Y:S05]  /*1520*/  BRA.U !UP1, `(.L_x_20) ;  /* 0x0000000109e47547 */ /* 0x000fea000b800000 */
[----:B---3--:R-:W1:Y:S01]  /*1530*/  LDC R5, c[0x0][0x390] ;  /* 0x0000e400ff057b82 */ /* 0x008e620000000800 */
[----:B------:R-:W3:Y:S01]  /*1540*/  LDCU.128 UR16, c[0x0][0x380] ;  /* 0x00007000ff1077ac */ /* 0x000ee20008000c00 */
[----:B-12---:R-:W-:-:S05]  /*1550*/  IMAD R8, R5, UR5, R0 ;  /* 0x0000000505087c24 */ /* 0x006fca000f8e0200 */
[----:B------:R-:W-:Y:S02]  /*1560*/  SHF.R.S32.HI R2, RZ, 0x1f, R8 ;  /* 0x0000001fff027819 */ /* 0x000fe40000011408 */
[----:B---3--:R-:W-:-:S04]  /*1570*/  IADD3 R6, P0, PT, R8, UR18, RZ ;  /* 0x0000001208067c10 */ /* 0x008fc8000ff1e0ff */
[----:B------:R-:W-:-:S05]  /*1580*/  IADD3.X R7, PT, PT, R2, UR19, RZ, P0, !PT ;  /* 0x0000001302077c10 */ /* 0x000fca00087fe4ff */
[----:B0-----:R-:W2:Y:S01]  /*1590*/  LDG.E.U8 R19, desc[UR12][R6.64] ;  /* 0x0000000c06137981 */ /* 0x001ea2000c1e1100 */
        /* <DEDUP_REMOVED lines=22> */
[----:B------:R-:W-:Y:S02]  /*1700*/  SHF.R.S32.HI R4, RZ, 0x1f, R2 ;  /* 0x0000001fff047819 */ /* 0x000fe40000011402 */
        /* <DEDUP_REMOVED lines=15> */
[----:B0-----:R-:W2:Y:S01]  /*1800*/  LDG.E.U8 R19, desc[UR12][R16.64] ;  /* 0x0000000c10137981 */ /* 0x001ea2000c1e1100 */
[-C--:B------:R-:W-:Y:S02]  /*1810*/  IADD3 R8, P0, PT, R14, R5.reuse, RZ ;  /* 0x000000050e087210 */ /* 0x080fe40007f1e0ff */
[----:B------:R-:W-:Y:S02]  /*1820*/  IADD3 R10, P1, PT, R16, R5, RZ ;  /* 0x00000005100a7210 */ /* 0x000fe40007f3e0ff */
[----:B------:R-:W-:Y:S02]  /*1830*/  IADD3.X R9, PT, PT, R15, UR7, RZ, P0, !PT ;  /* 0x000000070f097c10 */ /* 0x000fe400087fe4ff */
[----:B------:R-:W-:-:S03]  /*1840*/  IADD3.X R11, PT, PT, R17, UR7, RZ, P1, !PT ;  /* 0x00000007110b7c10 */ /* 0x000fc60008ffe4ff */
[----:B--2---:R1:W-:Y:S04]  /*1850*/  STG.E.U8 desc[UR12][R8.64], R19 ;  /* 0x0000001308007986 */ /* 0x0043e8000c10110c */
[----:B------:R-:W2:Y:S01]  /*1860*/  LDG.E.U8 R11, desc[UR12][R10.64] ;  /* 0x0000000c0a0b7981 */ /* 0x000ea2000c1e1100 */
[----:B------:R-:W-:Y:S01]  /*1870*/  IADD3 R4, P0, PT, R8, R5, RZ ;  /* 0x0000000508047210 */ /* 0x000fe20007f1e0ff */
[----:B------:R-:W-:Y:S02]  /*1880*/  UIADD3 UR5, UPT, UPT, UR5, 0x8, URZ ;  /* 0x0000000805057890 */ /* 0x000fe4000fffe0ff */
[----:B------:R-:W-:Y:S01]  /*1890*/  UPLOP3.LUT UP0, UPT, UPT, UPT, UPT, 0x40, 0x4 ;  /* 0x000000000004789c */ /* 0x000fe20003f0e870 */
[----:B------:R-:W-:-:S05]  /*18a0*/  IADD3.X R5, PT, PT, R9, UR7, RZ, P0, !PT ;  /* 0x0000000709057c10 */ /* 0x000fca00087fe4ff */
[----:B--2---:R1:W-:Y:S05]  /*18b0*/  STG.E.U8 desc[UR12][R4.64], R11 ;  /* 0x0000000b04007986 */ /* 0x0043ea000c10110c */
.L_x_20:
[----:B------:R-:W-:-:S09]  /*18c0*/  UISETP.NE.OR UP0, UPT, UR5, UR4, UP0 ;  /* 0x000000040500728c */ /* 0x000fd20008705670 */
[----:B------:R-:W-:Y:S05]  /*18d0*/  BRA.U !UP0, `(.L_x_16) ;  /* 0x0000000108747547 */ /* 0x000fea000b800000 */
.L_x_17:
[----:B-12-4-:R-:W-:-:S05]  /*18e0*/  IMAD R6, R3, UR5, R0 ;  /* 0x0000000503067c24 */ /* 0x016fca000f8e0200 */
[----:B------:R-:W-:Y:S02]  /*18f0*/  SHF.R.S32.HI R2, RZ, 0x1f, R6 ;  /* 0x0000001fff027819 */ /* 0x000fe40000011406 */
[----:B0--3--:R-:W-:-:S04]  /*1900*/  IADD3 R4, P0, PT, R6, UR22, RZ ;  /* 0x0000001606047c10 */ /* 0x009fc8000ff1e0ff */
        /* <DEDUP_REMOVED lines=26> */
.L_x_16:
[----:B------:R-:W-:-:S09]  /*1ab0*/  UISETP.NE.AND UP0, UPT, UR10, URZ, UPT ;  /* 0x000000ff0a00728c */ /* 0x000fd2000bf05270 */
[----:B------:R-:W-:Y:S05]  /*1ac0*/  BRA.U !UP0, `(.L_x_21) ;  /* 0x0000000108687547 */ /* 0x000fea000b800000 */
[----:B-123--:R-:W1:Y:S01]  /*1ad0*/  LDC R9, c[0x0][0x390] ;  /* 0x0000e400ff097b82 */ /* 0x00ee620000000800 */
[----:B------:R-:W2:Y:S01]  /*1ae0*/  LDCU.128 UR16, c[0x0][0x380] ;  /* 0x00007000ff1077ac */ /* 0x000ea20008000c00 */
[----:B-1----:R-:W-:-:S05]  /*1af0*/  IMAD R4, R9, UR4, R0 ;  /* 0x0000000409047c24 */ /* 0x002fca000f8e0200 */
[----:B--2---:R-:W-:Y:S02]  /*1b00*/  IADD3 R2, P0, PT, R4, UR18, RZ ;  /* 0x0000001204027c10 */ /* 0x004fe4000ff1e0ff */
[----:B------:R-:W-:-:S04]  /*1b10*/  SHF.R.S32.HI R5, RZ, 0x1f, R4 ;  /* 0x0000001fff057819 */ /* 0x000fc80000011404 */
[----:B----4-:R-:W-:-:S05]  /*1b20*/  IADD3.X R3, PT, PT, R5, UR19, RZ, P0, !PT ;  /* 0x0000001305037c10 */ /* 0x010fca00087fe4ff */
[----:B0-----:R-:W2:Y:S01]  /*1b30*/  LDG.E.U8 R7, desc[UR12][R2.64] ;  /* 0x0000000c02077981 */ /* 0x001ea2000c1e1100 */
        /* <DEDUP_REMOVED lines=16> */
[----:B0-----:R-:W-:-:S04]  /*1c40*/  IADD3 R4, P0, PT, R4, R9, RZ ;  /* 0x0000000904047210 */ /* 0x001fc80007f1e0ff */
[----:B------:R-:W-:-:S05]  /*1c50*/  IADD3.X R5, PT, PT, R5, UR7, RZ, P0, !PT ;  /* 0x0000000705057c10 */ /* 0x000fca00087fe4ff */
[----:B--2---:R0:W-:Y:S04]  /*1c60*/  STG.E.U8 desc[UR12][R4.64], R3 ;  /* 0x0000000304007986 */ /* 0x0041e8000c10110c */
.L_x_21:
[----:B------:R-:W-:-:S09]  /*1c70*/  UISETP.GT.U32.AND UP0, UPT, UR8, 0x3, UPT ;  /* 0x000000030800788c */ /* 0x000fd2000bf04070 */
[----:B------:R-:W-:Y:S05]  /*1c80*/  BRA.U UP0, `(.L_x_22) ;  /* 0xffffffe5000c7547 */ /* 0x000fea000b83ffff */
[----:B0-----:R-:W-:Y:S05]  /*1c90*/  EXIT ;  /* 0x000000000000794d */ /* 0x001fea0003800000 */
.L_x_23:
        /* <DEDUP_REMOVED lines=14> */
.L_x_53:


//--------------------- .text._Z15ColtransF_ReconPhS_ii --------------------------
	.section	.text._Z15ColtransF_ReconPhS_ii,"ax",@progbits
	.align	128
        .global         _Z15ColtransF_ReconPhS_ii
        .type           _Z15ColtransF_ReconPhS_ii,@function
        .size           _Z15ColtransF_ReconPhS_ii,(.L_x_54 - _Z15ColtransF_ReconPhS_ii)
        .other          _Z15ColtransF_ReconPhS_ii,@"STO_CUDA_ENTRY STV_DEFAULT"
_Z15ColtransF_ReconPhS_ii:
.text._Z15ColtransF_ReconPhS_ii:
[----:B------:R-:W-:Y:S08]  /*0000*/  LDC R1, c[0x0][0x37c] ;  /* 0x0000df00ff017b82 */ /* 0x000ff00000000800 */
[----:B------:R-:W0:Y:S01]  /*0010*/  LDC R5, c[0x0][0x390] ;  /* 0x0000e400ff057b82 */ /* 0x000e220000000800 */
[----:B------:R-:W1:Y:S07]  /*0020*/  S2R R0, SR_TID.X ;  /* 0x0000000000007919 */ /* 0x000e6e0000002100 */
[----:B------:R-:W2:Y:S08]  /*0030*/  LDC R3, c[0x0][0x360] ;  /* 0x0000d800ff037b82 */ /* 0x000eb00000000800 */
[----:B------:R-:W3:Y:S01]  /*0040*/  S2UR UR6, SR_CTAID.X ;  /* 0x00000000000679c3 */ /* 0x000ee20000002500 */
[----:B0-----:R-:W-:-:S13]  /*0050*/  ISETP.GE.AND P0, PT, R5, 0x2, PT ;  /* 0x000000020500780c */ /* 0x001fda0003f06270 */
[----:B-123--:R-:W-:Y:S05]  /*0060*/  @!P0 EXIT ;  /* 0x000000000000894d */ /* 0x00efea0003800000 */
[----:B------:R-:W-:Y:S01]  /*0070*/  IMAD R0, R3, UR6, R0 ;  /* 0x0000000603007c24 */ /* 0x000fe2000f8e0200 */
[----:B------:R-:W0:Y:S01]  /*0080*/  LDCU.64 UR4, c[0x0][0x358] ;  /* 0x00006b00ff0477ac */ /* 0x000e220008000a00 */
[----:B------:R-:W-:Y:S02]  /*0090*/  IMAD.MOV.U32 R19, RZ, RZ, 0x2 ;  /* 0x00000002ff137424 */ /* 0x000fe400078e00ff */
[----:B------:R-:W-:-:S07]  /*00a0*/  IMAD R0, R0, R5, RZ ;  /* 0x0000000500007224 */ /* 0x000fce00078e02ff */
.L_x_35:
[C---:B---3--:R-:W-:Y:S01]  /*00b0*/  VIMNMX.U32 R10, PT, PT, R19.reuse, 0x2, !PT ;  /* 0x00000002130a7848 */ /* 0x048fe20007fe0000 */
[----:B0---4-:R-:W-:Y:S01]  /*00c0*/  IMAD.MOV.U32 R13, RZ, RZ, RZ ;  /* 0x000000ffff0d7224 */ /* 0x011fe200078e00ff */
[----:B------:R-:W-:Y:S02]  /*00d0*/  ISETP.GE.U32.AND P1, PT, R19, 0xf, PT ;  /* 0x0000000f1300780c */ /* 0x000fe40003f26070 */
[----:B------:R-:W-:Y:S01]  /*00e0*/  SHF.R.S32.HI R11, RZ, 0x1, R19 ;  /* 0x00000001ff0b7819 */ /* 0x000fe20000011413 */
[----:B------:R-:W-:-:S05]  /*00f0*/  VIADD R10, R10, 0xffffffff ;  /* 0xffffffff0a0a7836 */ /* 0x000fca0000000000 */
[----:B------:R-:W-:-:S04]  /*0100*/  LEA.HI R12, R10, 0x1, RZ, 0x1f ;  /* 0x000000010a0c7811 */ /* 0x000fc800078ff8ff */
[----:B------:R-:W-:-:S04]  /*0110*/  LOP3.LUT R24, R12, 0x7, RZ, 0xc0, !PT ;  /* 0x000000070c187812 */ /* 0x000fc800078ec0ff */
[----:B------:R-:W-:Y:S01]  /*0120*/  ISETP.NE.AND P0, PT, R24, RZ, PT ;  /* 0x000000ff1800720c */ /* 0x000fe20003f05270 */
[----:B-12---:R-:W-:-:S12]  /*0130*/  @!P1 BRA `(.L_x_24) ;  /* 0x0000000400989947 */ /* 0x006fd80003800000 */
[----:B------:R-:W1:Y:S01]  /*0140*/  LDC.64 R2, c[0x0][0x380] ;  /* 0x0000e000ff027b82 */ /* 0x000e620000000a00 */
[----:B------:R-:W-:Y:S01]  /*0150*/  LOP3.LUT R18, R12, 0x7ffffff8, RZ, 0xc0, !PT ;  /* 0x7ffffff80c127812 */ /* 0x000fe200078ec0ff */
[----:B------:R-:W-:Y:S01]  /*0160*/  IMAD.MOV.U32 R13, RZ, RZ, RZ ;  /* 0x000000ffff0d7224 */ /* 0x000fe200078e00ff */
[----:B------:R-:W2:Y:S01]  /*0170*/  LDCU.64 UR6, c[0x0][0x388] ;  /* 0x00007100ff0677ac */ /* 0x000ea20008000a00 */
[--C-:B------:R-:W-:Y:S02]  /*0180*/  IMAD.MOV.U32 R15, RZ, RZ, R0.reuse ;  /* 0x000000ffff0f7224 */ /* 0x100fe400078e0000 */
[----:B------:R-:W-:Y:S02]  /*0190*/  IMAD.MOV.U32 R16, RZ, RZ, R0 ;  /* 0x000000ffff107224 */ /* 0x000fe400078e0000 */
[----:B------:R-:W-:Y:S01]  /*01a0*/  IMAD.MOV R18, RZ, RZ, -R18 ;  /* 0x000000ffff127224 */ /* 0x000fe200078e0a12 */
[----:B-1----:R-:W-:-:S04]  /*01b0*/  IADD3 R14, P1, PT, R11, R2, RZ ;  /* 0x000000020b0e7210 */ /* 0x002fc80007f3e0ff */
[----:B--2---:R-:W-:-:S09]  /*01c0*/  LEA.HI.X.SX32 R17, R11, R3, 0x1, P1 ;  /* 0x000000030b117211 */ /* 0x004fd200008f0eff */
.L_x_25:
[----:B-1----:R-:W-:Y:S02]  /*01d0*/  SHF.R.S32.HI R8, RZ, 0x1f, R15 ;  /* 0x0000001fff087819 */ /* 0x002fe4000001140f */
[C---:B------:R-:W-:Y:S02]  /*01e0*/  IADD3 R6, P3, PT, R15.reuse, R14, RZ ;  /* 0x0000000e0f067210 */ /* 0x040fe40007f7e0ff */
[----:B------:R-:W-:-:S03]  /*01f0*/  IADD3 R4, P1, P2, R15, 0x7, R2 ;  /* 0x000000070f047810 */ /* 0x000fc60007a3e002 */
[C---:B------:R-:W-:Y:S01]  /*0200*/  IMAD.X R7, R8.reuse, 0x1, R17, P3 ;  /* 0x0000000108077824 */ /* 0x040fe200018e0611 */
[----:B------:R-:W-:-:S04]  /*0210*/  IADD3.X R5, PT, PT, R8, R3, RZ, P1, P2 ;  /* 0x0000000308057210 */ /* 0x000fc80000fe44ff */
[----:B0-----:R-:W2:Y:S04]  /*0220*/  LDG.E.U8 R21, desc[UR4][R6.64] ;  /* 0x0000000406157981 */ /* 0x001ea8000c1e1100 */
[----:B------:R-:W2:Y:S01]  /*0230*/  LDG.E.U8 R20, desc[UR4][R4.64+-0x7] ;  /* 0xfffff90404147981 */ /* 0x000ea2000c1e1100 */
[----:B------:R-:W-:-:S04]  /*0240*/  IADD3 R8, P1, PT, R16, UR6, RZ ;  /* 0x0000000610087c10 */ /* 0x000fc8000ff3e0ff */
[----:B------:R-:W-:Y:S01]  /*0250*/  LEA.HI.X.SX32 R9, R16, UR7, 0x1, P1 ;  /* 0x0000000710097c11 */ /* 0x000fe200088f0eff */
[----:B--2---:R-:W-:-:S05]  /*0260*/  IMAD.IADD R21, R20, 0x1, R21 ;  /* 0x0000000114157824 */ /* 0x004fca00078e0215 */
[----:B------:R0:W-:Y:S04]  /*0270*/  STG.E.U8 desc[UR4][R8.64], R21 ;  /* 0x0000001508007986 */ /* 0x0001e8000c101104 */
[----:B------:R-:W2:Y:S04]  /*0280*/  LDG.E.U8 R22, desc[UR4][R6.64] ;  /* 0x0000000406167981 */ /* 0x000ea8000c1e1100 */
[----:B------:R-:W3:Y:S01]  /*0290*/  LDG.E.U8 R20, desc[UR4][R4.64+-0x7] ;  /* 0xfffff90404147981 */ /* 0x000ee2000c1e1100 */
[----:B--2---:R-:W-:-:S05]  /*02a0*/  IMAD.MOV R22, RZ, RZ, -R22 ;  /* 0x000000ffff167224 */ /* 0x004fca00078e0a16 */
[----:B------:R-:W-:-:S05]  /*02b0*/  PRMT R23, R22, 0x7710, RZ ;  /* 0x0000771016177816 */ /* 0x000fca00000000ff */
[----:B---3--:R-:W-:-:S05]  /*02c0*/  IMAD.IADD R23, R20, 0x1, R23 ;  /* 0x0000000114177824 */ /* 0x008fca00078e0217 */
[----:B------:R1:W-:Y:S04]  /*02d0*/  STG.E.U8 desc[UR4][R8.64+0x1], R23 ;  /* 0x0000011708007986 */ /* 0x0003e8000c101104 */
[----:B------:R-:W2:Y:S04]  /*02e0*/  LDG.E.U8 R20, desc[UR4][R4.64+-0x6] ;  /* 0xfffffa0404147981 */ /* 0x000ea8000c1e1100 */
[----:B------:R-:W2:Y:S02]  /*02f0*/  LDG.E.U8 R25, desc[UR4][R6.64+0x1] ;  /* 0x0000010406197981 */ /* 0x000ea4000c1e1100 */
[----:B--2---:R-:W-:-:S05]  /*0300*/  IMAD.IADD R25, R20, 0x1, R25 ;  /* 0x0000000114197824 */ /* 0x004fca00078e0219 */
[----:B------:R2:W-:Y:S04]  /*0310*/  STG.E.U8 desc[UR4][R8.64+0x2], R25 ;  /* 0x0000021908007986 */ /* 0x0005e8000c101104 */
[----:B0-----:R-:W3:Y:S04]  /*0320*/  LDG.E.U8 R21, desc[UR4][R6.64+0x1] ;  /* 0x0000010406157981 */ /* 0x001ee8000c1e1100 */
[----:B------:R-:W4:Y:S01]  /*0330*/  LDG.E.U8 R20, desc[UR4][R4.64+-0x6] ;  /* 0xfffffa0404147981 */ /* 0x000f22000c1e1100 */
[----:B---3--:R-:W-:-:S05]  /*0340*/  IMAD.MOV R21, RZ, RZ, -R21 ;  /* 0x000000ffff157224 */ /* 0x008fca00078e0a15 */
[----:B------:R-:W-:-:S05]  /*0350*/  PRMT R21, R21, 0x7710, RZ ;  /* 0x0000771015157816 */ /* 0x000fca00000000ff */
[----:B----4-:R-:W-:-:S05]  /*0360*/  IMAD.IADD R21, R20, 0x1, R21 ;  /* 0x0000000114157824 */ /* 0x010fca00078e0215 */
[----:B------:R0:W-:Y:S04]  /*0370*/  STG.E.U8 desc[UR4][R8.64+0x3], R21 ;  /* 0x0000031508007986 */ /* 0x0001e8000c101104 */
[----:B------:R-:W3:Y:S04]  /*0380*/  LDG.E.U8 R20, desc[UR4][R4.64+-0x5] ;  /* 0xfffffb0404147981 */ /* 0x000ee8000c1e1100 */
[----:B-1----:R-:W3:Y:S02]  /*0390*/  LDG.E.U8 R23, desc[UR4][R6.64+0x2] ;  /* 0x0000020406177981 */ /* 0x002ee4000c1e1100 */
[----:B---3--:R-:W-:-:S05]  /*03a0*/  IMAD.IADD R23, R20, 0x1, R23 ;  /* 0x0000000114177824 */ /* 0x008fca00078e0217 */
[----:B------:R1:W-:Y:S04]  /*03b0*/  STG.E.U8 desc[UR4][R8.64+0x4], R23 ;  /* 0x0000041708007986 */ /* 0x0003e8000c101104 */
[----:B------:R-:W3:Y:S04]  /*03c0*/  LDG.E.U8 R22, desc[UR4][R6.64+0x2] ;  /* 0x0000020406167981 */ /* 0x000ee8000c1e1100 */
[----:B------:R-:W4:Y:S01]  /*03d0*/  LDG.E.U8 R20, desc[UR4][R4.64+-0x5] ;  /* 0xfffffb0404147981 */ /* 0x000f22000c1e1100 */
[----:B---3--:R-:W-:-:S05]  /*03e0*/  IMAD.MOV R22, RZ, RZ, -R22 ;  /* 0x000000ffff167224 */ /* 0x008fca00078e0a16 */
[----:B--2---:R-:W-:-:S05]  /*03f0*/  PRMT R25, R22, 0x7710, RZ ;  /* 0x0000771016197816 */ /* 0x004fca00000000ff */
[----:B----4-:R-:W-:-:S05]  /*0400*/  IMAD.IADD R25, R20, 0x1, R25 ;  /* 0x0000000114197824 */ /* 0x010fca00078e0219 */
[----:B------:R2:W-:Y:S04]  /*0410*/  STG.E.U8 desc[UR4][R8.64+0x5], R25 ;  /* 0x0000051908007986 */ /* 0x0005e8000c101104 */
[----:B------:R-:W3:Y:S04]  /*0420*/  LDG.E.U8 R20, desc[UR4][R4.64+-0x4] ;  /* 0xfffffc0404147981 */ /* 0x000ee8000c1e1100 */
[----:B0-----:R-:W3:Y:S02]  /*0430*/  LDG.E.U8 R21, desc[UR4][R6.64+0x3] ;  /* 0x0000030406157981 */ /* 0x001ee4000c1e1100 */
[----:B---3--:R-:W-:-:S05]  /*0440*/  IMAD.IADD R21, R20, 0x1, R21 ;  /* 0x0000000114157824 */ /* 0x008fca00078e0215 */
[----:B------:R0:W-:Y:S04]  /*0450*/  STG.E.U8 desc[UR4][R8.64+0x6], R21 ;  /* 0x0000061508007986 */ /* 0x0001e8000c101104 */
[----:B------:R-:W3:Y:S04]  /*0460*/  LDG.E.U8 R22, desc[UR4][R6.64+0x3] ;  /* 0x0000030406167981 */ /* 0x000ee8000c1e1100 */
[----:B------:R-:W4:Y:S01]  /*0470*/  LDG.E.U8 R20, desc[UR4][R4.64+-0x4] ;  /* 0xfffffc0404147981 */ /* 0x000f22000c1e1100 */
[----:B---3--:R-:W-:-:S05]  /*0480*/  IMAD.MOV R22, RZ, RZ, -R22 ;  /* 0x000000ffff167224 */ /* 0x008fca00078e0a16 */
[----:B-1----:R-:W-:-:S05]  /*0490*/  PRMT R23, R22, 0x7710, RZ ;  /* 0x0000771016177816 */ /* 0x002fca00000000ff */
[----:B----4-:R-:W-:-:S05]  /*04a0*/  IMAD.IADD R23, R20, 0x1, R23 ;  /* 0x0000000114177824 */ /* 0x010fca00078e0217 */
[----:B------:R1:W-:Y:S04]  /*04b0*/  STG.E.U8 desc[UR4][R8.64+0x7], R23 ;  /* 0x0000071708007986 */ /* 0x0003e8000c101104 */
[----:B------:R-:W3:Y:S04]  /*04c0*/  LDG.E.U8 R20, desc[UR4][R4.64+-0x3] ;  /* 0xfffffd0404147981 */ /* 0x000ee8000c1e1100 */
[----:B--2---:R-:W3:Y:S02]  /*04d0*/  LDG.E.U8 R25, desc[UR4][R6.64+0x4] ;  /* 0x0000040406197981 */ /* 0x004ee4000c1e1100 */
[----:B---3--:R-:W-:-:S05]  /*04e0*/  IMAD.IADD R25, R20, 0x1, R25 ;  /* 0x0000000114197824 */ /* 0x008fca00078e0219 */
        /* <DEDUP_REMOVED lines=31> */
[----:B0-----:R-:W2:Y:S04]  /*06e0*/  LDG.E.U8 R21, desc[UR4][R6.64+0x7] ;  /* 0x0000070406157981 */ /* 0x001ea8000c1e1100 */
[----:B------:R-:W3:Y:S01]  /*06f0*/  LDG.E.U8 R20, desc[UR4][R4.64] ;  /* 0x0000000404147981 */ /* 0x000ee2000c1e1100 */
[----:B------:R-:W-:-:S05]  /*0700*/  VIADD R18, R18, 0x8 ;  /* 0x0000000812127836 */ /* 0x000fca0000000000 */
[----:B------:R-:W-:Y:S01]  /*0710*/  ISETP.NE.AND P1, PT, R18, RZ, PT ;  /* 0x000000ff1200720c */ /* 0x000fe20003f25270 */
[----:B------:R-:W-:Y:S02]  /*0720*/  VIADD R13, R13, 0x10 ;  /* 0x000000100d0d7836 */ /* 0x000fe40000000000 */
[----:B------:R-:W-:Y:S02]  /*0730*/  VIADD R15, R15, 0x8 ;  /* 0x000000080f0f7836 */ /* 0x000fe40000000000 */
[----:B------:R-:W-:Y:S02]  /*0740*/  VIADD R16, R16, 0x10 ;  /* 0x0000001010107836 */ /* 0x000fe40000000000 */
[----:B--2---:R-:W-:-:S05]  /*0750*/  IMAD.MOV R21, RZ, RZ, -R21 ;  /* 0x000000ffff157224 */ /* 0x004fca00078e0a15 */
[----:B------:R-:W-:-:S05]  /*0760*/  PRMT R21, R21, 0x7710, RZ ;  /* 0x0000771015157816 */ /* 0x000fca00000000ff */
[----:B---3--:R-:W-:-:S05]  /*0770*/  IMAD.IADD R21, R20, 0x1, R21 ;  /* 0x0000000114157824 */ /* 0x008fca00078e0215 */
[----:B------:R1:W-:Y:S01]  /*0780*/  STG.E.U8 desc[UR4][R8.64+0xf], R21 ;  /* 0x00000f1508007986 */ /* 0x0003e2000c101104 */
[----:B------:R-:W-:Y:S05]  /*0790*/  @P1 BRA `(.L_x_25) ;  /* 0xfffffff8008c1947 */ /* 0x000fea000383ffff */
.L_x_24:
[----:B------:R-:W-:Y:S05]  /*07a0*/  @!P0 BRA `(.L_x_26) ;  /* 0x0000000800148947 */ /* 0x000fea0003800000 */
[----:B------:R-:W-:Y:S02]  /*07b0*/  ISETP.GE.U32.AND P1, PT, R24, 0x4, PT ;  /* 0x000000041800780c */ /* 0x000fe40003f26070 */
[----:B------:R-:W-:-:S11]  /*07c0*/  LOP3.LUT P0, R12, R12, 0x3, RZ, 0xc0, !PT ;  /* 0x000000030c0c7812 */ /* 0x000fd6000780c0ff */
[----:B------:R-:W-:Y:S05]  /*07d0*/  @!P1 BRA `(.L_x_27) ;  /* 0x0000000400149947 */ /* 0x000fea0003800000 */
[----:B------:R-:W2:Y:S01]  /*07e0*/  LDCU.128 UR8, c[0x0][0x380] ;  /* 0x00007000ff0877ac */ /* 0x000ea20008000c00 */
[----:B------:R-:W-:Y:S02]  /*07f0*/  LEA.HI R2, R13, R0, RZ, 0x1f ;  /* 0x000000000d027211 */ /* 0x000fe400078ff8ff */
[----:B------:R-:W-:Y:S02]  /*0800*/  SHF.R.S32.HI R4, RZ, 0x1f, R11 ;  /* 0x0000001fff047819 */ /* 0x000fe4000001140b */
[----:B--2---:R-:W-:-:S04]  /*0810*/  IADD3 R6, P1, PT, R2, UR8, RZ ;  /* 0x0000000802067c10 */ /* 0x004fc8000ff3e0ff */
[----:B------:R-:W-:Y:S02]  /*0820*/  LEA.HI.X.SX32 R7, R2, UR9, 0x1, P1 ;  /* 0x0000000902077c11 */ /* 0x000fe400088f0eff */
[----:B------:R-:W-:-:S03]  /*0830*/  IADD3 R16, P1, PT, R11, R6, RZ ;  /* 0x000000060b107210 */ /* 0x000fc60007f3e0ff */
[----:B0-----:R-:W2:Y:S02]  /*0840*/  LDG.E.U8 R5, desc[UR4][R6.64] ;  /* 0x0000000406057981 */ /* 0x001ea4000c1e1100 */
[----:B------:R-:W-:-:S05]  /*0850*/  IMAD.X R17, R4, 0x1, R7, P1 ;  /* 0x0000000104117824 */ /* 0x000fca00008e0607 */
[----:B-1----:R-:W2:Y:S01]  /*0860*/  LDG.E.U8 R8, desc[UR4][R16.64] ;  /* 0x0000000410087981 */ /* 0x002ea2000c1e1100 */
[----:B------:R-:W-:-:S05]  /*0870*/  IMAD.IADD R3, R0, 0x1, R13 ;  /* 0x0000000100037824 */ /* 0x000fca00078e020d */
[----:B------:R-:W-:-:S04]  /*0880*/  IADD3 R2, P1, PT, R3, UR10, RZ ;  /* 0x0000000a03027c10 */ /* 0x000fc8000ff3e0ff */
[----:B------:R-:W-:Y:S01]  /*0890*/  LEA.HI.X.SX32 R3, R3, UR11, 0x1, P1 ;  /* 0x0000000b03037c11 */ /* 0x000fe200088f0eff */
[----:B--2---:R-:W-:-:S05]  /*08a0*/  IMAD.IADD R5, R5, 0x1, R8 ;  /* 0x0000000105057824 */ /* 0x004fca00078e0208 */
[----:B------:R0:W-:Y:S04]  /*08b0*/  STG.E.U8 desc[UR4][R2.64], R5 ;  /* 0x0000000502007986 */ /* 0x0001e8000c101104 */
[----:B------:R-:W2:Y:S04]  /*08c0*/  LDG.E.U8 R9, desc[UR4][R16.64] ;  /* 0x0000000410097981 */ /* 0x000ea8000c1e1100 */
[----:B------:R-:W0:Y:S01]  /*08d0*/  LDG.E.U8 R18, desc[UR4][R6.64] ;  /* 0x0000000406127981 */ /* 0x000e22000c1e1100 */
[----:B------:R-:W-:-:S05]  /*08e0*/  VIADD R15, R13, 0x2 ;  /* 0x000000020d0f7836 */ /* 0x000fca0000000000 */
[----:B------:R-:W-:-:S04]  /*08f0*/  LEA.HI R15, R15, R0, RZ, 0x1f ;  /* 0x000000000f0f7211 */ /* 0x000fc800078ff8ff */
[----:B------:R-:W-:Y:S01]  /*0900*/  IADD3 R8, P1, PT, R15, UR8, RZ ;  /* 0x000000080f087c10 */ /* 0x000fe2000ff3e0ff */
[----:B--2---:R-:W-:-:S03]  /*0910*/  IMAD.MOV R21, RZ, RZ, -R9 ;  /* 0x000000ffff157224 */ /* 0x004fc600078e0a09 */
[----:B------:R-:W-:Y:S02]  /*0920*/  LEA.HI.X.SX32 R9, R15, UR9, 0x1, P1 ;  /* 0x000000090f097c11 */ /* 0x000fe400088f0eff */
[----:B------:R-:W-:Y:S02]  /*0930*/  IADD3 R14, P1, PT, R11, R8, RZ ;  /* 0x000000080b0e7210 */ /* 0x000fe40007f3e0ff */
[----:B------:R-:W-:-:S03]  /*0940*/  PRMT R21, R21, 0x7710, RZ ;  /* 0x0000771015157816 */ /* 0x000fc600000000ff */
[----:B------:R-:W-:Y:S02]  /*0950*/  IMAD.X R15, R4, 0x1, R9, P1 ;  /* 0x00000001040f7824 */ /* 0x000fe400008e0609 */
[----:B0-----:R-:W-:-:S05]  /*0960*/  IMAD.IADD R5, R18, 0x1, R21 ;  /* 0x0000000112057824 */ /* 0x001fca00078e0215 */
[----:B------:R0:W-:Y:S04]  /*0970*/  STG.E.U8 desc[UR4][R2.64+0x1], R5 ;  /* 0x0000010502007986 */ /* 0x0001e8000c101104 */
[----:B------:R-:W2:Y:S04]  /*0980*/  LDG.E.U8 R6, desc[UR4][R8.64] ;  /* 0x0000000408067981 */ /* 0x000ea8000c1e1100 */
[----:B------:R-:W2:Y:S01]  /*0990*/  LDG.E.U8 R7, desc[UR4][R14.64] ;  /* 0x000000040e077981 */ /* 0x000ea2000c1e1100 */
[----:B------:R-:W-:Y:S02]  /*09a0*/  VIADD R17, R13, 0x4 ;  /* 0x000000040d117836 */ /* 0x000fe40000000000 */
[----:B--2---:R-:W-:-:S05]  /*09b0*/  IMAD.IADD R21, R6, 0x1, R7 ;  /* 0x0000000106157824 */ /* 0x004fca00078e0207 */
[----:B------:R1:W-:Y:S04]  /*09c0*/  STG.E.U8 desc[UR4][R2.64+0x2], R21 ;  /* 0x0000021502007986 */ /* 0x0003e8000c101104 */
[----:B------:R-:W2:Y:S04]  /*09d0*/  LDG.E.U8 R7, desc[UR4][R14.64] ;  /* 0x000000040e077981 */ /* 0x000ea8000c1e1100 */
[----:B------:R-:W3:Y:S01]  /*09e0*/  LDG.E.U8 R18, desc[UR4][R8.64] ;  /* 0x0000000408127981 */ /* 0x000ee2000c1e1100 */
[----:B------:R-:W-:-:S04]  /*09f0*/  LEA.HI R17, R17, R0, RZ, 0x1f ;  /* 0x0000000011117211 */ /* 0x000fc800078ff8ff */
[----:B------:R-:W-:Y:S01]  /*0a00*/  IADD3 R6, P1, PT, R17, UR8, RZ ;  /* 0x0000000811067c10 */ /* 0x000fe2000ff3e0ff */
[----:B--2---:R-:W-:-:S03]  /*0a10*/  IMAD.MOV R20, RZ, RZ, -R7 ;  /* 0x000000ffff147224 */ /* 0x004fc600078e0a07 */
[----:B------:R-:W-:Y:S02]  /*0a20*/  LEA.HI.X.SX32 R7, R17, UR9, 0x1, P1 ;  /* 0x0000000911077c11 */ /* 0x000fe400088f0eff */
[----:B------:R-:W-:Y:S02]  /*0a30*/  IADD3 R16, P1, PT, R11, R6, RZ ;  /* 0x000000060b107210 */ /* 0x000fe40007f3e0ff */
[----:B0-----:R-:W-:-:S03]  /*0a40*/  PRMT R5, R20, 0x7710, RZ ;  /* 0x0000771014057816 */ /* 0x001fc600000000ff */
[----:B------:R-:W-:Y:S02]  /*0a50*/  IMAD.X R17, R4, 0x1, R7, P1 ;  /* 0x0000000104117824 */ /* 0x000fe400008e0607 */
[----:B---3--:R-:W-:-:S05]  /*0a60*/  IMAD.IADD R5, R18, 0x1, R5 ;  /* 0x0000000112057824 */ /* 0x008fca00078e0205 */
[----:B------:R0:W-:Y:S04]  /*0a70*/  STG.E.U8 desc[UR4][R2.64+0x3], R5 ;  /* 0x0000030502007986 */ /* 0x0001e8000c101104 */
[----:B------:R-:W1:Y:S04]  /*0a80*/  LDG.E.U8 R8, desc[UR4][R6.64] ;  /* 0x0000000406087981 */ /* 0x000e68000c1e1100 */
[----:B------:R-:W1:Y:S01]  /*0a90*/  LDG.E.U8 R9, desc[UR4][R16.64] ;  /* 0x0000000410097981 */ /* 0x000e62000c1e1100 */
[----:B------:R-:W-:Y:S02]  /*0aa0*/  VIADD R15, R13, 0x6 ;  /* 0x000000060d0f7836 */ /* 0x000fe40000000000 */
[----:B-1----:R-:W-:-:S05]  /*0ab0*/  IMAD.IADD R21, R8, 0x1, R9 ;  /* 0x0000000108157824 */ /* 0x002fca00078e0209 */
[----:B------:R2:W-:Y:S04]  /*0ac0*/  STG.E.U8 desc[UR4][R2.64+0x4], R21 ;  /* 0x0000041502007986 */ /* 0x0005e8000c101104 */
[----:B------:R-:W3:Y:S04]  /*0ad0*/  LDG.E.U8 R9, desc[UR4][R16.64] ;  /* 0x0000000410097981 */ /* 0x000ee8000c1e1100 */
[----:B------:R-:W4:Y:S01]  /*0ae0*/  LDG.E.U8 R18, desc[UR4][R6.64] ;  /* 0x0000000406127981 */ /* 0x000f22000c1e1100 */
[----:B------:R-:W-:-:S04]  /*0af0*/  LEA.HI R15, R15, R0, RZ, 0x1f ;  /* 0x000000000f0f7211 */ /* 0x000fc800078ff8ff */
[----:B------:R-:W-:Y:S01]  /*0b00*/  IADD3 R8, P1, PT, R15, UR8, RZ ;  /* 0x000000080f087c10 */ /* 0x000fe2000ff3e0ff */
[----:B---3--:R-:W-:-:S03]  /*0b10*/  IMAD.MOV R20, RZ, RZ, -R9 ;  /* 0x000000ffff147224 */ /* 0x008fc600078e0a09 */
[----:B------:R-:W-:Y:S02]  /*0b20*/  LEA.HI.X.SX32 R9, R15, UR9, 0x1, P1 ;  /* 0x000000090f097c11 */ /* 0x000fe400088f0eff */
[----:B------:R-:W-:Y:S02]  /*0b30*/  IADD3 R14, P1, PT, R11, R8, RZ ;  /* 0x000000080b0e7210 */ /* 0x000fe40007f3e0ff */
[----:B0-----:R-:W-:-:S03]  /*0b40*/  PRMT R5, R20, 0x7710, RZ ;  /* 0x0000771014057816 */ /* 0x001fc600000000ff */
[----:B------:R-:W-:Y:S02]  /*0b50*/  IMAD.X R15, R4, 0x1, R9, P1 ;  /* 0x00000001040f7824 */ /* 0x000fe400008e0609 */
[----:B----4-:R-:W-:-:S05]  /*0b60*/  IMAD.IADD R5, R18, 0x1, R5 ;  /* 0x0000000112057824 */ /* 0x010fca00078e0205 */
[----:B------:R2:W-:Y:S04]  /*0b70*/  STG.E.U8 desc[UR4][R2.64+0x5], R5 ;  /* 0x0000050502007986 */ /* 0x0005e8000c101104 */
[----:B------:R-:W3:Y:S04]  /*0b80*/  LDG.E.U8 R4, desc[UR4][R8.64] ;  /* 0x0000000408047981 */ /* 0x000ee8000c1e1100 */
[----:B------:R-:W3:Y:S02]  /*0b90*/  LDG.E.U8 R7, desc[UR4][R14.64] ;  /* 0x000000040e077981 */ /* 0x000ee4000c1e1100 */
[----:B---3--:R-:W-:-:S05]  /*0ba0*/  IMAD.IADD R7, R4, 0x1, R7 ;  /* 0x0000000104077824 */ /* 0x008fca00078e0207 */
[----:B------:R2:W-:Y:S04]  /*0bb0*/  STG.E.U8 desc[UR4][R2.64+0x6], R7 ;  /* 0x0000060702007986 */ /* 0x0005e8000c101104 */
[----:B------:R-:W3:Y:S04]  /*0bc0*/  LDG.E.U8 R6, desc[UR4][R14.64] ;  /* 0x000000040e067981 */ /* 0x000ee8000c1e1100 */
[----:B------:R-:W4:Y:S01]  /*0bd0*/  LDG.E.U8 R4, desc[UR4][R8.64] ;  /* 0x0000000408047981 */ /* 0x000f22000c1e1100 */
[----:B------:R-:W-:Y:S02]  /*0be0*/  VIADD R13, R13, 0x8 ;  /* 0x000000080d0d7836 */ /* 0x000fe40000000000 */
[----:B---3--:R-:W-:-:S05]  /*0bf0*/  IMAD.MOV R6, RZ, RZ, -R6 ;  /* 0x000000ffff067224 */ /* 0x008fca00078e0a06 */
[----:B------:R-:W-:-:S05]  /*0c00*/  PRMT R17, R6, 0x7710, RZ ;  /* 0x0000771006117816 */ /* 0x000fca00000000ff */
[----:B----4-:R-:W-:-:S05]  /*0c10*/  IMAD.IADD R17, R4, 0x1, R17 ;  /* 0x0000000104117824 */ /* 0x010fca00078e0211 */
[----:B------:R2:W-:Y:S02]  /*0c20*/  STG.E.U8 desc[UR4][R2.64+0x7], R17 ;  /* 0x0000071102007986 */ /* 0x0005e4000c101104 */
.L_x_27:
[----:B------:R-:W-:Y:S05]  /*0c30*/  @!P0 BRA `(.L_x_26) ;  /* 0x0000000000f08947 */ /* 0x000fea0003800000 */
[----:B------:R-:W-:Y:S02]  /*0c40*/  ISETP.NE.AND P1, PT, R12, 0x1, PT ;  /* 0x000000010c00780c */ /* 0x000fe40003f25270 */
[----:B------:R-:W-:-:S11]  /*0c50*/  LOP3.LUT P0, RZ, R10, 0x2, RZ, 0xc0, !PT ;  /* 0x000000020aff7812 */ /* 0x000fd6000780c0ff */
[----:B------:R-:W-:Y:S05]  /*0c60*/  @!P1 BRA `(.L_x_28) ;  /* 0x0000000000949947 */ /* 0x000fea0003800000 */
[----:B------:R-:W1:Y:S01]  /*0c70*/  LDCU.128 UR8, c[0x0][0x380] ;  /* 0x00007000ff0877ac */ /* 0x000e620008000c00 */
[----:B--2---:R-:W-:Y:S02]  /*0c80*/  LEA.HI R2, R13, R0, RZ, 0x1f ;  /* 0x000000000d027211 */ /* 0x004fe400078ff8ff */
[----:B------:R-:W-:Y:S02]  /*0c90*/  SHF.R.S32.HI R7, RZ, 0x1f, R11 ;  /* 0x0000001fff077819 */ /* 0x000fe4000001140b */
[----:B-1----:R-:W-:-:S04]  /*0ca0*/  IADD3 R8, P1, PT, R2, UR8, RZ ;  /* 0x0000000802087c10 */ /* 0x002fc8000ff3e0ff */
[----:B------:R-:W-:Y:S02]  /*0cb0*/  LEA.HI.X.SX32 R9, R2, UR9, 0x1, P1 ;  /* 0x0000000902097c11 */ /* 0x000fe400088f0eff */
[----:B------:R-:W-:-:S03]  /*0cc0*/  IADD3 R14, P1, PT, R11, R8, RZ ;  /* 0x000000080b0e7210 */ /* 0x000fc60007f3e0ff */
[----:B0-----:R-:W2:Y:S02]  /*0cd0*/  LDG.E.U8 R4, desc[UR4][R8.64] ;  /* 0x0000000408047981 */ /* 0x001ea4000c1e1100 */
[----:B------:R-:W-:-:S05]  /*0ce0*/  IMAD.X R15, R7, 0x1, R9, P1 ;  /* 0x00000001070f7824 */ /* 0x000fca00008e0609 */
[----:B------:R-:W2:Y:S01]  /*0cf0*/  LDG.E.U8 R5, desc[UR4][R14.64] ;  /* 0x000000040e057981 */ /* 0x000ea2000c1e1100 */
        /* <DEDUP_REMOVED lines=18> */
[----:B------:R-:W2:Y:S02]  /*0e20*/  LDG.E.U8 R8, desc[UR4][R4.64] ;  /* 0x0000000404087981 */ /* 0x000ea4000c1e1100 */
[----:B--2---:R-:W-:-:S05]  /*0e30*/  IMAD.IADD R9, R8, 0x1, R9 ;  /* 0x0000000108097824 */ /* 0x004fca00078e0209 */
[----:B------:R3:W-:Y:S04]  /*0e40*/  STG.E.U8 desc[UR4][R2.64+0x2], R9 ;  /* 0x0000020902007986 */ /* 0x0007e8000c101104 */
[----:B------:R-:W2:Y:S04]  /*0e50*/  LDG.E.U8 R10, desc[UR4][R6.64] ;  /* 0x00000004060a7981 */ /* 0x000ea8000c1e1100 */
[----:B------:R-:W4:Y:S01]  /*0e60*/  LDG.E.U8 R8, desc[UR4][R4.64] ;  /* 0x0000000404087981 */ /* 0x000f22000c1e1100 */
[----:B------:R-:W-:Y:S02]  /*0e70*/  VIADD R13, R13, 0x4 ;  /* 0x000000040d0d7836 */ /* 0x000fe40000000000 */
[----:B--2---:R-:W-:-:S05]  /*0e80*/  IMAD.MOV R10, RZ, RZ, -R10 ;  /* 0x000000ffff0a7224 */ /* 0x004fca00078e0a0a */
[----:B------:R-:W-:-:S05]  /*0e90*/  PRMT R15, R10, 0x7710, RZ ;  /* 0x000077100a0f7816 */ /* 0x000fca00000000ff */
[----:B----4-:R-:W-:-:S05]  /*0ea0*/  IMAD.IADD R15, R8, 0x1, R15 ;  /* 0x00000001080f7824 */ /* 0x010fca00078e020f */
[----:B------:R3:W-:Y:S02]  /*0eb0*/  STG.E.U8 desc[UR4][R2.64+0x3], R15 ;  /* 0x0000030f02007986 */ /* 0x0007e4000c101104 */
.L_x_28:
[----:B------:R-:W-:Y:S05]  /*0ec0*/  @P0 BRA `(.L_x_26) ;  /* 0x00000000004c0947 */ /* 0x000fea0003800000 */
[----:B------:R-:W4:Y:S01]  /*0ed0*/  LDCU.128 UR8, c[0x0][0x380] ;  /* 0x00007000ff0877ac */ /* 0x000f220008000c00 */
[----:B--23--:R-:W-:-:S04]  /*0ee0*/  LEA.HI R2, R13, R0, RZ, 0x1f ;  /* 0x000000000d027211 */ /* 0x00cfc800078ff8ff */
[----:B----4-:R-:W-:-:S04]  /*0ef0*/  IADD3 R6, P0, PT, R2, UR8, RZ ;  /* 0x0000000802067c10 */ /* 0x010fc8000ff1e0ff */
[----:B------:R-:W-:Y:S02]  /*0f00*/  LEA.HI.X.SX32 R7, R2, UR9, 0x1, P0 ;  /* 0x0000000902077c11 */ /* 0x000fe400080f0eff */
[----:B------:R-:W-:-:S03]  /*0f10*/  IADD3 R2, P0, PT, R11, R6, RZ ;  /* 0x000000060b027210 */ /* 0x000fc60007f1e0ff */
[----:B01----:R-:W2:Y:S01]  /*0f20*/  LDG.E.U8 R8, desc[UR4][R6.64] ;  /* 0x0000000406087981 */ /* 0x003ea2000c1e1100 */
[----:B------:R-:W-:-:S05]  /*0f30*/  LEA.HI.X.SX32 R3, R11, R7, 0x1, P0 ;  /* 0x000000070b037211 */ /* 0x000fca00000f0eff */
[----:B------:R-:W2:Y:S01]  /*0f40*/  LDG.E.U8 R9, desc[UR4][R2.64] ;  /* 0x0000000402097981 */ /* 0x000ea2000c1e1100 */
[----:B------:R-:W-:-:S05]  /*0f50*/  IMAD.IADD R13, R0, 0x1, R13 ;  /* 0x00000001000d7824 */ /* 0x000fca00078e020d */
        /* <DEDUP_REMOVED lines=9> */
[----:B------:R4:W-:Y:S02]  /*0ff0*/  STG.E.U8 desc[UR4][R4.64+0x1], R11 ;  /* 0x0000010b04007986 */ /* 0x0009e4000c101104 */
.L_x_26:
[C---:B------:R-:W-:Y:S01]  /*1000*/  ISETP.GE.U32.AND P0, PT, R19.reuse, 0x4, PT ;  /* 0x000000041300780c */ /* 0x040fe20003f06070 */
[----:B--23--:R-:W-:Y:S01]  /*1010*/  IMAD.MOV.U32 R3, RZ, RZ, RZ ;  /* 0x000000ffff037224 */ /* 0x00cfe200078e00ff */
[----:B------:R-:W-:-:S04]  /*1020*/  VIMNMX.U32 R2, PT, PT, R19, 0x1, !PT ;  /* 0x0000000113027848 */ /* 0x000fc80007fe0000 */
[----:B----4-:R-:W-:-:S07]  /*1030*/  LOP3.LUT R4, R2, 0x3, RZ, 0xc0, !PT ;  /* 0x0000000302047812 */ /* 0x010fce00078ec0ff */
[----:B------:R-:W-:Y:S05]  /*1040*/  @!P0 BRA `(.L_x_29) ;  /* 0x0000000400f08947 */ /* 0x000fea0003800000 */
[----:B------:R-:W-:Y:S01]  /*1050*/  LOP3.LUT R3, R2, 0xfffffffc, RZ, 0xc0, !PT ;  /* 0xfffffffc02037812 */ /* 0x000fe200078ec0ff */
[----:B------:R-:W2:Y:S01]  /*1060*/  LDCU.128 UR12, c[0x0][0x380] ;  /* 0x00007000ff0c77ac */ /* 0x000ea20008000c00 */
[----:B------:R-:W-:Y:S02]  /*1070*/  IMAD.MOV.U32 R5, RZ, RZ, RZ ;  /* 0x000000ffff057224 */ /* 0x000fe400078e00ff */
[----:B------:R-:W-:-:S13]  /*1080*/  ISETP.GT.AND P0, PT, R3, RZ, PT ;  /* 0x000000ff0300720c */ /* 0x000fda0003f04270 */
[----:B------:R-:W-:Y:S05]  /*1090*/  @!P0 BRA `(.L_x_30) ;  /* 0x0000000400988947 */ /* 0x000fea0003800000 */
[----:B------:R-:W-:Y:S01]  /*10a0*/  IMAD.IADD R2, R3, 0x1, -R5 ;  /* 0x0000000103027824 */ /* 0x000fe200078e0a05 */
[----:B------:R-:W-:-:S04]  /*10b0*/  PLOP3.LUT P0, PT, PT, PT, PT, 0x80, 0x8 ;  /* 0x000000000008781c */ /* 0x000fc80003f0f070 */
[----:B------:R-:W-:-:S13]  /*10c0*/  ISETP.GT.AND P1, PT, R2, 0xc, PT ;  /* 0x0000000c0200780c */ /* 0x000fda0003f24270 */
[----:B------:R-:W-:Y:S05]  /*10d0*/  @!P1 BRA `(.L_x_31) ;  /* 0x0000000000f89947 */ /* 0x000fea0003800000 */
[----:B------:R-:W-:Y:S01]  /*10e0*/  PLOP3.LUT P0, PT, PT, PT, PT, 0x8, 0x80 ;  /* 0x000000000080781c */ /* 0x000fe20003f0e170 */
[----:B------:R-:W-:Y:S01]  /*10f0*/  VIADD R2, R3, 0xfffffff4 ;  /* 0xfffffff403027836 */ /* 0x000fe20000000000 */
[----:B------:R-:W3:Y:S11]  /*1100*/  LDCU.128 UR8, c[0x0][0x380] ;  /* 0x00007000ff0877ac */ /* 0x000ef60008000c00 */
.L_x_32:
[----:B------:R-:W-:-:S05]  /*1110*/  IMAD.IADD R6, R0, 0x1, R5 ;  /* 0x0000000100067824 */ /* 0x000fca00078e0205 */
[----:B---3--:R-:W-:Y:S02]  /*1120*/  SHF.R.S32.HI R7, RZ, 0x1f, R6 ;  /* 0x0000001fff077819 */ /* 0x008fe40000011406 */
[----:B---3--:R-:W-:-:S04]  /*1130*/  IADD3 R12, P1, PT, R6, UR10, RZ ;  /* 0x0000000a060c7c10 */ /* 0x008fc8000ff3e0ff */
[----:B------:R-:W-:-:S05]  /*1140*/  IADD3.X R13, PT, PT, R7, UR11, RZ, P1, !PT ;  /* 0x0000000b070d7c10 */ /* 0x000fca0008ffe4ff */
[----:B0-----:R-:W3:Y:S01]  /*1150*/  LDG.E.U8 R11, desc[UR4][R12.64] ;  /* 0x000000040c0b7981 */ /* 0x001ee2000c1e1100 */
[----:B------:R-:W-:-:S04]  /*1160*/  IADD3 R6, P1, PT, R6, UR8, RZ ;  /* 0x0000000806067c10 */ /* 0x000fc8000ff3e0ff */
[----:B------:R-:W-:-:S05]  /*1170*/  IADD3.X R7, PT, PT, R7, UR9, RZ, P1, !PT ;  /* 0x0000000907077c10 */ /* 0x000fca0008ffe4ff */
[----:B---3--:R0:W-:Y:S04]  /*1180*/  STG.E.U8 desc[UR4][R6.64], R11 ;  /* 0x0000000b06007986 */ /* 0x0081e8000c101104 */
[----:B------:R-:W3:Y:S04]  /*1190*/  LDG.E.U8 R15, desc[UR4][R12.64+0x1] ;  /* 0x000001040c0f7981 */ /* 0x000ee8000c1e1100 */
[----:B---3--:R3:W-:Y:S04]  /*11a0*/  STG.E.U8 desc[UR4][R6.64+0x1], R15 ;  /* 0x0000010f06007986 */ /* 0x0087e8000c101104 */
[----:B------:R-:W4:Y:S01]  /*11b0*/  LDG.E.U8 R17, desc[UR4][R12.64+0x2] ;  /* 0x000002040c117981 */ /* 0x000f22000c1e1100 */
[----:B------:R-:W-:-:S04]  /*11c0*/  IADD3 R10, PT, PT, R0, 0x4, R5 ;  /* 0x00000004000a7810 */ /* 0x000fc80007ffe005 */
[----:B------:R-:W-:Y:S02]  /*11d0*/  SHF.R.S32.HI R14, RZ, 0x1f, R10 ;  /* 0x0000001fff0e7819 */ /* 0x000fe4000001140a */
[----:B-1----:R-:W-:Y:S01]  /*11e0*/  IADD3 R8, P1, PT, R10, UR10, RZ ;  /* 0x0000000a0a087c10 */ /* 0x002fe2000ff3e0ff */
[----:B----4-:R1:W-:Y:S04]  /*11f0*/  STG.E.U8 desc[UR4][R6.64+0x2], R17 ;  /* 0x0000021106007986 */ /* 0x0103e8000c101104 */
[----:B------:R-:W4:Y:S01]  /*1200*/  LDG.E.U8 R21, desc[UR4][R12.64+0x3] ;  /* 0x000003040c157981 */ /* 0x000f22000c1e1100 */
[----:B------:R-:W-:Y:S02]  /*1210*/  IADD3.X R9, PT, PT, R14, UR11, RZ, P1, !PT ;  /* 0x0000000b0e097c10 */ /* 0x000fe40008ffe4ff */
[----:B------:R-:W-:Y:S01]  /*1220*/  IADD3 R10, P1, PT, R10, UR8, RZ ;  /* 0x000000080a0a7c10 */ /* 0x000fe2000ff3e0ff */
[----:B----4-:R4:W-:Y:S04]  /*1230*/  STG.E.U8 desc[UR4][R6.64+0x3], R21 ;  /* 0x0000031506007986 */ /* 0x0109e8000c101104 */
[----:B------:R-:W5:Y:S01]  /*1240*/  LDG.E.U8 R23, desc[UR4][R8.64] ;  /* 0x0000000408177981 */ /* 0x000f62000c1e1100 */
[----:B0-----:R-:W-:-:S05]  /*1250*/  IADD3.X R11, PT, PT, R14, UR9, RZ, P1, !PT ;  /* 0x000000090e0b7c10 */ /* 0x001fca0008ffe4ff */
[----:B-----5:R-:W-:Y:S04]  /*1260*/  STG.E.U8 desc[UR4][R10.64], R23 ;  /* 0x000000170a007986 */ /* 0x020fe8000c101104 */
[----:B---3--:R-:W3:Y:S04]  /*1270*/  LDG.E.U8 R15, desc[UR4][R8.64+0x1] ;  /* 0x00000104080f7981 */ /* 0x008ee8000c1e1100 */
[----:B---3--:R0:W-:Y:S04]  /*1280*/  STG.E.U8 desc[UR4][R10.64+0x1], R15 ;  /* 0x0000010f0a007986 */ /* 0x0081e8000c101104 */
[----:B-1----:R-:W3:Y:S01]  /*1290*/  LDG.E.U8 R17, desc[UR4][R8.64+0x2] ;  /* 0x0000020408117981 */ /* 0x002ee2000c1e1100 */
[----:B------:R-:W-:-:S04]  /*12a0*/  IADD3 R12, PT, PT, R0, 0x8, R5 ;  /* 0x00000008000c7810 */ /* 0x000fc80007ffe005 */
[----:B------:R-:W-:Y:S02]  /*12b0*/  SHF.R.S32.HI R13, RZ, 0x1f, R12 ;  /* 0x0000001fff0d7819 */ /* 0x000fe4000001140c */
[C---:B----4-:R-:W-:Y:S01]  /*12c0*/  IADD3 R6, P1, PT, R12.reuse, UR10, RZ ;  /* 0x0000000a0c067c10 */ /* 0x050fe2000ff3e0ff */
[----:B---3--:R1:W-:Y:S04]  /*12d0*/  STG.E.U8 desc[UR4][R10.64+0x2], R17 ;  /* 0x000002110a007986 */ /* 0x0083e8000c101104 */
[----:B------:R-:W3:Y:S01]  /*12e0*/  LDG.E.U8 R25, desc[UR4][R8.64+0x3] ;  /* 0x0000030408197981 */ /* 0x000ee2000c1e1100 */
[C---:B------:R-:W-:Y:S02]  /*12f0*/  IADD3.X R7, PT, PT, R13.reuse, UR11, RZ, P1, !PT ;  /* 0x0000000b0d077c10 */ /* 0x040fe40008ffe4ff */
[----:B------:R-:W-:Y:S01]  /*1300*/  IADD3 R12, P1, PT, R12, UR8, RZ ;  /* 0x000000080c0c7c10 */ /* 0x000fe2000ff3e0ff */
[----:B---3--:R3:W-:Y:S04]  /*1310*/  STG.E.U8 desc[UR4][R10.64+0x3], R25 ;  /* 0x000003190a007986 */ /* 0x0087e8000c101104 */
[----:B------:R-:W4:Y:S01]  /*1320*/  LDG.E.U8 R21, desc[UR4][R6.64] ;  /* 0x0000000406157981 */ /* 0x000f22000c1e1100 */
[----:B------:R-:W-:-:S05]  /*1330*/  IADD3.X R13, PT, PT, R13, UR9, RZ, P1, !PT ;  /* 0x000000090d0d7c10 */ /* 0x000fca0008ffe4ff */
[----:B----4-:R4:W-:Y:S04]  /*1340*/  STG.E.U8 desc[UR4][R12.64], R21 ;  /* 0x000000150c007986 */ /* 0x0109e8000c101104 */
[----:B0-----:R-:W5:Y:S04]  /*1350*/  LDG.E.U8 R15, desc[UR4][R6.64+0x1] ;  /* 0x00000104060f7981 */ /* 0x001f68000c1e1100 */
[----:B-----5:R0:W-:Y:S04]  /*1360*/  STG.E.U8 desc[UR4][R12.64+0x1], R15 ;  /* 0x0000010f0c007986 */ /* 0x0201e8000c101104 */
[----:B-1----:R-:W5:Y:S01]  /*1370*/  LDG.E.U8 R17, desc[UR4][R6.64+0x2] ;  /* 0x0000020406117981 */ /* 0x002f62000c1e1100 */
[----:B------:R-:W-:-:S04]  /*1380*/  IADD3 R14, PT, PT, R0, 0xc, R5 ;  /* 0x0000000c000e7810 */ /* 0x000fc80007ffe005 */
[----:B---3--:R-:W-:Y:S02]  /*1390*/  SHF.R.S32.HI R11, RZ, 0x1f, R14 ;  /* 0x0000001fff0b7819 */ /* 0x008fe4000001140e */
[C---:B------:R-:W-:Y:S01]  /*13a0*/  IADD3 R8, P1, PT, R14.reuse, UR10, RZ ;  /* 0x0000000a0e087c10 */ /* 0x040fe2000ff3e0ff */
[----:B-----5:R1:W-:Y:S04]  /*13b0*/  STG.E.U8 desc[UR4][R12.64+0x2], R17 ;  /* 0x000002110c007986 */ /* 0x0203e8000c101104 */
[----:B------:R-:W3:Y:S01]  /*13c0*/  LDG.E.U8 R23, desc[UR4][R6.64+0x3] ;  /* 0x0000030406177981 */ /* 0x000ee2000c1e1100 */
[C---:B------:R-:W-:Y:S02]  /*13d0*/  IADD3.X R9, PT, PT, R11.reuse, UR11, RZ, P1, !PT ;  /* 0x0000000b0b097c10 */ /* 0x040fe40008ffe4ff */
[----:B------:R-:W-:Y:S01]  /*13e0*/  IADD3 R10, P1, PT, R14, UR8, RZ ;  /* 0x000000080e0a7c10 */ /* 0x000fe2000ff3e0ff */
[----:B---3--:R3:W-:Y:S04]  /*13f0*/  STG.E.U8 desc[UR4][R12.64+0x3], R23 ;  /* 0x000003170c007986 */ /* 0x0087e8000c101104 */
[----:B----4-:R-:W4:Y:S01]  /*1400*/  LDG.E.U8 R21, desc[UR4][R8.64] ;  /* 0x0000000408157981 */ /* 0x010f22000c1e1100 */
[----:B------:R-:W-:-:S05]  /*1410*/  IADD3.X R11, PT, PT, R11, UR9, RZ, P1, !PT ;  /* 0x000000090b0b7c10 */ /* 0x000fca0008ffe4ff */
[----:B----4-:R3:W-:Y:S04]  /*1420*/  STG.E.U8 desc[UR4][R10.64], R21 ;  /* 0x000000150a007986 */ /* 0x0107e8000c101104 */
[----:B0-----:R-:W4:Y:S04]  /*1430*/  LDG.E.U8 R15, desc[UR4][R8.64+0x1] ;  /* 0x00000104080f7981 */ /* 0x001f28000c1e1100 */
[----:B----4-:R3:W-:Y:S04]  /*1440*/  STG.E.U8 desc[UR4][R10.64+0x1], R15 ;  /* 0x0000010f0a007986 */ /* 0x0107e8000c101104 */
[----:B------:R-:W4:Y:S01]  /*1450*/  LDG.E.U8 R7, desc[UR4][R8.64+0x2] ;  /* 0x0000020408077981 */ /* 0x000f22000c1e1100 */
[----:B------:R-:W-:-:S05]  /*1460*/  VIADD R5, R5, 0x10 ;  /* 0x0000001005057836 */ /* 0x000fca0000000000 */
[----:B------:R-:W-:Y:S01]  /*1470*/  ISETP.GE.AND P1, PT, R5, R2, PT ;  /* 0x000000020500720c */ /* 0x000fe20003f26270 */
[----:B----4-:R3:W-:Y:S04]  /*1480*/  STG.E.U8 desc[UR4][R10.64+0x2], R7 ;  /* 0x000002070a007986 */ /* 0x0107e8000c101104 */
[----:B-1----:R-:W4:Y:S04]  /*1490*/  LDG.E.U8 R17, desc[UR4][R8.64+0x3] ;  /* 0x0000030408117981 */ /* 0x002f28000c1e1100 */
[----:B----4-:R3:W-:Y:S04]  /*14a0*/  STG.E.U8 desc[UR4][R10.64+0x3], R17 ;  /* 0x000003110a007986 */ /* 0x0107e8000c101104 */
[----:B------:R-:W-:Y:S05]  /*14b0*/  @!P1 BRA `(.L_x_32) ;  /* 0xfffffffc00149947 */ /* 0x000fea000383ffff */
.L_x_31:
[----:B------:R-:W-:-:S05]  /*14c0*/  IMAD.IADD R2, R3, 0x1, -R5 ;  /* 0x0000000103027824 */ /* 0x000fca00078e0a05 */
[----:B------:R-:W-:-:S13]  /*14d0*/  ISETP.GT.AND P1, PT, R2, 0x4, PT ;  /* 0x000000040200780c */ /* 0x000fda0003f24270 */
[----:B------:R-:W-:Y:S05]  /*14e0*/  @!P1 BRA `(.L_x_33) ;  /* 0x00000000007c9947 */ /* 0x000fea0003800000 */
[----:B------:R-:W1:Y:S01]  /*14f0*/  LDCU.128 UR8, c[0x0][0x380] ;  /* 0x00007000ff0877ac */ /* 0x000e620008000c00 */
[----:B------:R-:W-:-:S05]  /*1500*/  IMAD.IADD R6, R0, 0x1, R5 ;  /* 0x0000000100067824 */ /* 0x000fca00078e0205 */
[----:B------:R-:W-:Y:S02]  /*1510*/  SHF.R.S32.HI R2, RZ, 0x1f, R6 ;  /* 0x0000001fff027819 */ /* 0x000fe40000011406 */
[----:B-1----:R-:W-:-:S04]  /*1520*/  IADD3 R8, P0, PT, R6, UR10, RZ ;  /* 0x0000000a06087c10 */ /* 0x002fc8000ff1e0ff */
[----:B------:R-:W-:-:S05]  /*1530*/  IADD3.X R9, PT, PT, R2, UR11, RZ, P0, !PT ;  /* 0x0000000b02097c10 */ /* 0x000fca00087fe4ff */
[----:B0--3--:R-:W3:Y:S01]  /*1540*/  LDG.E.U8 R13, desc[UR4][R8.64] ;  /* 0x00000004080d7981 */ /* 0x009ee2000c1e1100 */
[----:B------:R-:W-:-:S04]  /*1550*/  IADD3 R6, P0, PT, R6, UR8, RZ ;  /* 0x0000000806067c10 */ /* 0x000fc8000ff1e0ff */
[----:B------:R-:W-:-:S05]  /*1560*/  IADD3.X R7, PT, PT, R2, UR9, RZ, P0, !PT ;  /* 0x0000000902077c10 */ /* 0x000fca00087fe4ff */
[----:B---3--:R0:W-:Y:S04]  /*1570*/  STG.E.U8 desc[UR4][R6.64], R13 ;  /* 0x0000000d06007986 */ /* 0x0081e8000c101104 */
[----:B------:R-:W3:Y:S04]  /*1580*/  LDG.E.U8 R15, desc[UR4][R8.64+0x1] ;  /* 0x00000104080f7981 */ /* 0x000ee8000c1e1100 */
[----:B---3--:R1:W-:Y:S04]  /*1590*/  STG.E.U8 desc[UR4][R6.64+0x1], R15 ;  /* 0x0000010f06007986 */ /* 0x0083e8000c101104 */
[----:B------:R-:W3:Y:S01]  /*15a0*/  LDG.E.U8 R17, desc[UR4][R8.64+0x2] ;  /* 0x0000020408117981 */ /* 0x000ee2000c1e1100 */
[----:B------:R-:W-:-:S04]  /*15b0*/  IADD3 R12, PT, PT, R0, 0x4, R5 ;  /* 0x00000004000c7810 */ /* 0x000fc80007ffe005 */
[----:B------:R-:W-:Y:S02]  /*15c0*/  IADD3 R10, P0, PT, R12, UR10, RZ ;  /* 0x0000000a0c0a7c10 */ /* 0x000fe4000ff1e0ff */
[----:B------:R-:W-:Y:S01]  /*15d0*/  SHF.R.S32.HI R2, RZ, 0x1f, R12 ;  /* 0x0000001fff027819 */ /* 0x000fe2000001140c */
[----:B---3--:R3:W-:Y:S04]  /*15e0*/  STG.E.U8 desc[UR4][R6.64+0x2], R17 ;  /* 0x0000021106007986 */ /* 0x0087e8000c101104 */
[----:B------:R-:W4:Y:S01]  /*15f0*/  LDG.E.U8 R21, desc[UR4][R8.64+0x3] ;  /* 0x0000030408157981 */ /* 0x000f22000c1e1100 */
[----:B------:R-:W-:Y:S02]  /*1600*/  IADD3.X R11, PT, PT, R2, UR11, RZ, P0, !PT ;  /* 0x0000000b020b7c10 */ /* 0x000fe400087fe4ff */
[----:B------:R-:W-:Y:S01]  /*1610*/  IADD3 R12, P0, PT, R12, UR8, RZ ;  /* 0x000000080c0c7c10 */ /* 0x000fe2000ff1e0ff */
[----:B----4-:R4:W-:Y:S04]  /*1620*/  STG.E.U8 desc[UR4][R6.64+0x3], R21 ;  /* 0x0000031506007986 */ /* 0x0109e8000c101104 */
[----:B------:R-:W5:Y:S01]  /*1630*/  LDG.E.U8 R23, desc[UR4][R10.64] ;  /* 0x000000040a177981 */ /* 0x000f62000c1e1100 */
[----:B0-----:R-:W-:-:S05]  /*1640*/  IADD3.X R13, PT, PT, R2, UR9, RZ, P0, !PT ;  /* 0x00000009020d7c10 */ /* 0x001fca00087fe4ff */
[----:B-----5:R4:W-:Y:S04]  /*1650*/  STG.E.U8 desc[UR4][R12.64], R23 ;  /* 0x000000170c007986 */ /* 0x0209e8000c101104 */
[----:B-1----:R-:W5:Y:S04]  /*1660*/  LDG.E.U8 R15, desc[UR4][R10.64+0x1] ;  /* 0x000001040a0f7981 */ /* 0x002f68000c1e1100 */
[----:B-----5:R4:W-:Y:S04]  /*1670*/  STG.E.U8 desc[UR4][R12.64+0x1], R15 ;  /* 0x0000010f0c007986 */ /* 0x0209e8000c101104 */
[----:B------:R-:W5:Y:S04]  /*1680*/  LDG.E.U8 R9, desc[UR4][R10.64+0x2] ;  /* 0x000002040a097981 */ /* 0x000f68000c1e1100 */
[----:B-----5:R4:W-:Y:S04]  /*1690*/  STG.E.U8 desc[UR4][R12.64+0x2], R9 ;  /* 0x000002090c007986 */ /* 0x0209e8000c101104 */
[----:B---3--:R-:W3:Y:S01]  /*16a0*/  LDG.E.U8 R17, desc[UR4][R10.64+0x3] ;  /* 0x000003040a117981 */ /* 0x008ee2000c1e1100 */
[----:B------:R-:W-:Y:S01]  /*16b0*/  PLOP3.LUT P0, PT, PT, PT, PT, 0x8, 0x80 ;  /* 0x000000000080781c */ /* 0x000fe20003f0e170 */
[----:B------:R-:W-:-:S02]  /*16c0*/  VIADD R5, R5, 0x8 ;  /* 0x0000000805057836 */ /* 0x000fc40000000000 */
[----:B---3--:R4:W-:Y:S10]  /*16d0*/  STG.E.U8 desc[UR4][R12.64+0x3], R17 ;  /* 0x000003110c007986 */ /* 0x0089f4000c101104 */
.L_x_33:
[----:B------:R-:W-:-:S13]  /*16e0*/  ISETP.NE.OR P0, PT, R5, R3, P0 ;  /* 0x000000030500720c */ /* 0x000fda0000705670 */
[----:B------:R-:W-:Y:S05]  /*16f0*/  @!P0 BRA `(.L_x_29) ;  /* 0x0000000000448947 */ /* 0x000fea0003800000 */
.L_x_30:
[----:B01----:R-:W-:-:S05]  /*1700*/  IMAD.IADD R8, R0, 0x1, R5 ;  /* 0x0000000100087824 */ /* 0x003fca00078e0205 */
[----:B------:R-:W-:Y:S02]  /*1710*/  SHF.R.S32.HI R2, RZ, 0x1f, R8 ;  /* 0x0000001fff027819 */ /* 0x000fe40000011408 */
[----:B--2-4-:R-:W-:-:S04]  /*1720*/  IADD3 R6, P0, PT, R8, UR14, RZ ;  /* 0x0000000e08067c10 */ /* 0x014fc8000ff1e0ff */
[----:B---3--:R-:W-:-:S05]  /*1730*/  IADD3.X R7, PT, PT, R2, UR15, RZ, P0, !PT ;  /* 0x0000000f02077c10 */ /* 0x008fca00087fe4ff */
[----:B0-----:R-:W2:Y:S01]  /*1740*/  LDG.E.U8 R11, desc[UR4][R6.64] ;  /* 0x00000004060b7981 */ /* 0x001ea2000c1e1100 */
[----:B------:R-:W-:-:S04]  /*1750*/  IADD3 R8, P0, PT, R8, UR12, RZ ;  /* 0x0000000c08087c10 */ /* 0x000fc8000ff1e0ff */
[----:B------:R-:W-:-:S05]  /*1760*/  IADD3.X R9, PT, PT, R2, UR13, RZ, P0, !PT ;  /* 0x0000000d02097c10 */ /* 0x000fca00087fe4ff */
[----:B--2---:R0:W-:Y:S04]  /*1770*/  STG.E.U8 desc[UR4][R8.64], R11 ;  /* 0x0000000b08007986 */ /* 0x0041e8000c101104 */
[----:B------:R-:W2:Y:S04]  /*1780*/  LDG.E.U8 R13, desc[UR4][R6.64+0x1] ;  /* 0x00000104060d7981 */ /* 0x000ea8000c1e1100 */
[----:B--2---:R0:W-:Y:S04]  /*1790*/  STG.E.U8 desc[UR4][R8.64+0x1], R13 ;  /* 0x0000010d08007986 */ /* 0x0041e8000c101104 */
[----:B------:R-:W2:Y:S01]  /*17a0*/  LDG.E.U8 R15, desc[UR4][R6.64+0x2] ;  /* 0x00000204060f7981 */ /* 0x000ea2000c1e1100 */
[----:B------:R-:W-:-:S05]  /*17b0*/  VIADD R5, R5, 0x4 ;  /* 0x0000000405057836 */ /* 0x000fca0000000000 */
[----:B------:R-:W-:Y:S01]  /*17c0*/  ISETP.NE.AND P0, PT, R5, R3, PT ;  /* 0x000000030500720c */ /* 0x000fe20003f05270 */
[----:B--2---:R0:W-:Y:S04]  /*17d0*/  STG.E.U8 desc[UR4][R8.64+0x2], R15 ;  /* 0x0000020f08007986 */ /* 0x0041e8000c101104 */
[----:B------:R-:W2:Y:S04]  /*17e0*/  LDG.E.U8 R17, desc[UR4][R6.64+0x3] ;  /* 0x0000030406117981 */ /* 0x000ea8000c1e1100 */
[----:B--2---:R0:W-:Y:S04]  /*17f0*/  STG.E.U8 desc[UR4][R8.64+0x3], R17 ;  /* 0x0000031108007986 */ /* 0x0041e8000c101104 */
[----:B------:R-:W-:Y:S05]  /*1800*/  @P0 BRA `(.L_x_30) ;  /* 0xfffffffc00bc0947 */ /* 0x000fea000383ffff */
.L_x_29:
[----:B------:R-:W-:-:S13]  /*1810*/  ISETP.NE.AND P0, PT, R4, RZ, PT ;  /* 0x000000ff0400720c */ /* 0x000fda0003f05270 */
[----:B------:R-:W-:Y:S05]  /*1820*/  @!P0 BRA `(.L_x_34) ;  /* 0x0000000000448947 */ /* 0x000fea0003800000 */
[----:B------:R-:W5:Y:S01]  /*1830*/  LDCU.128 UR8, c[0x0][0x380] ;  /* 0x00007000ff0877ac */ /* 0x000f620008000c00 */
[----:B----4-:R-:W-:-:S05]  /*1840*/  IMAD.IADD R6, R0, 0x1, R3 ;  /* 0x0000000100067824 */ /* 0x010fca00078e0203 */
[----:B---3--:R-:W-:Y:S02]  /*1850*/  SHF.R.S32.HI R7, RZ, 0x1f, R6 ;  /* 0x0000001fff077819 */ /* 0x008fe40000011406 */
[----:B-----5:R-:W-:-:S04]  /*1860*/  IADD3 R2, P0, PT, R6, UR10, RZ ;  /* 0x0000000a06027c10 */ /* 0x020fc8000ff1e0ff */
[----:B------:R-:W-:-:S05]  /*1870*/  IADD3.X R3, PT, PT, R7, UR11, RZ, P0, !PT ;  /* 0x0000000b07037c10 */ /* 0x000fca00087fe4ff */
[----:B0-----:R-:W3:Y:S01]  /*1880*/  LDG.E.U8 R5, desc[UR4][R2.64] ;  /* 0x0000000402057981 */ /* 0x001ee2000c1e1100 */
[----:B------:R-:W-:-:S04]  /*1890*/  IADD3 R6, P0, PT, R6, UR8, RZ ;  /* 0x0000000806067c10 */ /* 0x000fc8000ff1e0ff */
[----:B------:R-:W-:Y:S02]  /*18a0*/  IADD3.X R7, PT, PT, R7, UR9, RZ, P0, !PT ;  /* 0x0000000907077c10 */ /* 0x000fe400087fe4ff */
[----:B------:R-:W-:-:S03]  /*18b0*/  ISETP.NE.AND P0, PT, R4, 0x1, PT ;  /* 0x000000010400780c */ /* 0x000fc60003f05270 */
[----:B---3--:R0:W-:Y:S10]  /*18c0*/  STG.E.U8 desc[UR4][R6.64], R5 ;  /* 0x0000000506007986 */ /* 0x0081f4000c101104 */
[----:B------:R-:W-:Y:S05]  /*18d0*/  @!P0 BRA `(.L_x_34) ;  /* 0x0000000000188947 */ /* 0x000fea0003800000 */
[----:B0-----:R-:W3:Y:S01]  /*18e0*/  LDG.E.U8 R5, desc[UR4][R2.64+0x1] ;  /* 0x0000010402057981 */ /* 0x001ee2000c1e1100 */
[----:B------:R-:W-:-:S03]  /*18f0*/  ISETP.NE.AND P0, PT, R4, 0x2, PT ;  /* 0x000000020400780c */ /* 0x000fc60003f05270 */
[----:B---3--:R0:W-:Y:S10]  /*1900*/  STG.E.U8 desc[UR4][R6.64+0x1], R5 ;  /* 0x0000010506007986 */ /* 0x0081f4000c101104 */
[----:B------:R-:W-:Y:S05]  /*1910*/  @!P0 BRA `(.L_x_34) ;  /* 0x0000000000088947 */ /* 0x000fea0003800000 */
[----:B------:R-:W3:Y:S04]  /*1920*/  LDG.E.U8 R3, desc[UR4][R2.64+0x2] ;  /* 0x0000020402037981 */ /* 0x000ee8000c1e1100 */
[----:B---3--:R3:W-:Y:S02]  /*1930*/  STG.E.U8 desc[UR4][R6.64+0x2], R3 ;  /* 0x0000020306007986 */ /* 0x0087e4000c101104 */
.L_x_34:
[----:B------:R-:W5:Y:S01]  /*1940*/  LDCU UR6, c[0x0][0x390] ;  /* 0x00007200ff0677ac */ /* 0x000f620008000800 */
[----:B------:R-:W-:-:S05]  /*1950*/  IMAD.SHL.U32 R19, R19, 0x2, RZ ;  /* 0x0000000213137824 */ /* 0x000fca00078e00ff */
[----:B-----5:R-:W-:-:S13]  /*1960*/  ISETP.GT.AND P0, PT, R19, UR6, PT ;  /* 0x0000000613007c0c */ /* 0x020fda000bf04270 */
[----:B------:R-:W-:Y:S05]  /*1970*/  @!P0 BRA `(.L_x_35) ;  /* 0xffffffe400cc8947 */ /* 0x000fea000383ffff */
[----:B0-2---:R-:W-:Y:S05]  /*1980*/  EXIT ;  /* 0x000000000000794d */ /* 0x005fea0003800000 */
.L_x_36:
        /* <DEDUP_REMOVED lines=15> */
.L_x_54:


//--------------------- .text._Z9ColtransFPhS_ii  --------------------------
	.section	.text._Z9ColtransFPhS_ii,"ax",@progbits
	.align	128
        .global         _Z9ColtransFPhS_ii
        .type           _Z9ColtransFPhS_ii,@function
        .size           _Z9ColtransFPhS_ii,(.L_x_55 - _Z9ColtransFPhS_ii)
        .other          _Z9ColtransFPhS_ii,@"STO_CUDA_ENTRY STV_DEFAULT"
_Z9ColtransFPhS_ii:
.text._Z9ColtransFPhS_ii:
        /* <DEDUP_REMOVED lines=8> */
[----:B------:R-:W0:Y:S03]  /*0080*/  LDCU.64 UR8, c[0x0][0x358] ;  /* 0x00006b00ff0877ac */ /* 0x000e260008000a00 */
[----:B------:R-:W-:Y:S01]  /*0090*/  IMAD R0, R0, R5, RZ ;  /* 0x0000000500007224 */ /* 0x000fe200078e02ff */
[----:B------:R-:W1:Y:S01]  /*00a0*/  LDCU UR6, c[0x0][0x390] ;  /* 0x00007200ff0677ac */ /* 0x000e620008000800 */
[----:B------:R-:W-:-:S05]  /*00b0*/  NOP ;  /* 0x0000000000007918 */ /* 0x000fca0000000000 */
.L_x_46:
[----:B-1----:R-:W-:Y:S02]  /*00c0*/  UISETP.LT.AND UP0, UPT, UR6, 0x2, UPT ;  /* 0x000000020600788c */ /* 0x002fe4000bf01270 */
[----:B------:R-:W-:Y:S02]  /*00d0*/  IMAD.U32 R9, RZ, RZ, UR6 ;  /* 0x00000006ff097e24 */ /* 0x000fe4000f8e00ff */
[----:B---34-:R-:W-:Y:S01]  /*00e0*/  IMAD.MOV.U32 R5, RZ, RZ, RZ ;  /* 0x000000ffff057224 */ /* 0x018fe200078e00ff */
[----:B------:R-:W-:Y:S02]  /*00f0*/  USEL UR4, UR6, 0x2, !UP0 ;  /* 0x0000000206047887 */ /* 0x000fe4000c000000 */
[----:B------:R-:W-:Y:S02]  /*0100*/  UISETP.GE.U32.AND UP0, UPT, UR6, 0x7, UPT ;  /* 0x000000070600788c */ /* 0x000fe4000bf06070 */
[----:B------:R-:W-:-:S04]  /*0110*/  UIADD3 UR5, UPT, UPT, UR4, -0x1, URZ ;  /* 0xffffffff04057890 */ /* 0x000fc8000fffe0ff */
[----:B------:R-:W-:-:S03]  /*0120*/  ULEA.HI UR7, UR5, 0x1, URZ, 0x1f ;  /* 0x0000000105077891 */ /* 0x000fc6000f8ff8ff */
[----:B--2---:R-:W-:Y:S09]  /*0130*/  BRA.U !UP0, `(.L_x_37) ;  /* 0x0000000508587547 */ /* 0x004ff2000b800000 */
[----:B------:R-:W-:Y:S01]  /*0140*/  ULOP3.LUT UR4, UR7, 0x7ffffffc, URZ, 0xc0, !UPT ;  /* 0x7ffffffc07047892 */ /* 0x000fe2000f8ec0ff */
[----:B------:R-:W-:Y:S01]  /*0150*/  IMAD.MOV.U32 R8, RZ, RZ, 0x4 ;  /* 0x00000004ff087424 */ /* 0x000fe200078e00ff */
[----:B------:R-:W1:Y:S01]  /*0160*/  LDCU.128 UR12, c[0x0][0x380] ;  /* 0x00007000ff0c77ac */ /* 0x000e620008000c00 */
[----:B------:R-:W-:Y:S02]  /*0170*/  IMAD.MOV.U32 R6, RZ, RZ, R0 ;  /* 0x000000ffff067224 */ /* 0x000fe400078e0000 */
[----:B------:R-:W-:Y:S01]  /*0180*/  IMAD.U32 R7, RZ, RZ, UR6 ;  /* 0x00000006ff077e24 */ /* 0x000fe2000f8e00ff */
[----:B------:R-:W-:-:S12]  /*0190*/  UIADD3 UR4, UPT, UPT, -UR4, URZ, URZ ;  /* 0x000000ff04047290 */ /* 0x000fd8000fffe1ff */
.L_x_38:
[----:B-1----:R-:W-:-:S04]  /*01a0*/  IADD3 R2, P0, PT, R6, UR12, RZ ;  /* 0x0000000c06027c10 */ /* 0x002fc8000ff1e0ff */
[----:B------:R-:W-:-:S05]  /*01b0*/  LEA.HI.X.SX32 R3, R6, UR13, 0x1, P0 ;  /* 0x0000000d06037c11 */ /* 0x000fca00080f0eff */
[----:B0-2---:R-:W2:Y:S04]  /*01c0*/  LDG.E.U8 R4, desc[UR8][R2.64] ;  /* 0x0000000802047981 */ /* 0x005ea8000c1e1100 */
[----:B------:R-:W2:Y:S02]  /*01d0*/  LDG.E.U8 R5, desc[UR8][R2.64+0x1] ;  /* 0x0000010802057981 */ /* 0x000ea4000c1e1100 */
[----:B--2---:R-:W-:Y:S01]  /*01e0*/  IMAD.IADD R4, R4, 0x1, -R5 ;  /* 0x0000000104047824 */ /* 0x004fe200078e0a05 */
[----:B------:R-:W-:-:S04]  /*01f0*/  LEA.HI R5, R7, R0, RZ, 0x1f ;  /* 0x0000000007057211 */ /* 0x000fc800078ff8ff */
[----:B------:R-:W-:Y:S02]  /*0200*/  LOP3.LUT R11, R4, 0xffff, RZ, 0xc0, !PT ;  /* 0x0000ffff040b7812 */ /* 0x000fe400078ec0ff */
[----:B------:R-:W-:Y:S02]  /*0210*/  IADD3 R10, P0, PT, R5, UR14, RZ ;  /* 0x0000000e050a7c10 */ /* 0x000fe4000ff1e0ff */
[----:B------:R-:W-:Y:S02]  /*0220*/  LEA.HI R4, R11, R4, RZ, 0x11 ;  /* 0x000000040b047211 */ /* 0x000fe400078f88ff */
[----:B------:R-:W-:Y:S02]  /*0230*/  LEA.HI.X.SX32 R11, R5, UR15, 0x1, P0 ;  /* 0x0000000f050b7c11 */ /* 0x000fe400080f0eff */
[----:B------:R-:W-:-:S04]  /*0240*/  LOP3.LUT R4, R4, 0xffff, RZ, 0xc0, !PT ;  /* 0x0000ffff04047812 */ /* 0x000fc800078ec0ff */
[----:B------:R-:W-:-:S05]  /*0250*/  SHF.R.U32.HI R13, RZ, 0x1, R4 ;  /* 0x00000001ff0d7819 */ /* 0x000fca0000011604 */
[----:B------:R0:W-:Y:S04]  /*0260*/  STG.E.U8 desc[UR8][R10.64], R13 ;  /* 0x0000000d0a007986 */ /* 0x0001e8000c101108 */
[----:B------:R-:W2:Y:S04]  /*0270*/  LDG.E.U8 R12, desc[UR8][R2.64] ;  /* 0x00000008020c7981 */ /* 0x000ea8000c1e1100 */
[----:B------:R-:W2:Y:S01]  /*0280*/  LDG.E.U8 R15, desc[UR8][R2.64+0x1] ;  /* 0x00000108020f7981 */ /* 0x000ea2000c1e1100 */
[----:B------:R-:W-:-:S05]  /*0290*/  VIADD R5, R8, 0xfffffffc ;  /* 0xfffffffc08057836 */ /* 0x000fca0000000000 */
[----:B------:R-:W-:-:S04]  /*02a0*/  LEA.HI R5, R5, R0, RZ, 0x1f ;  /* 0x0000000005057211 */ /* 0x000fc800078ff8ff */
[----:B------:R-:W-:-:S04]  /*02b0*/  IADD3 R4, P0, PT, R5, UR14, RZ ;  /* 0x0000000e05047c10 */ /* 0x000fc8000ff1e0ff */
[----:B------:R-:W-:Y:S01]  /*02c0*/  LEA.HI.X.SX32 R5, R5, UR15, 0x1, P0 ;  /* 0x0000000f05057c11 */ /* 0x000fe200080f0eff */
[----:B--2---:R-:W-:-:S05]  /*02d0*/  IMAD.IADD R12, R12, 0x1, R15 ;  /* 0x000000010c0c7824 */ /* 0x004fca00078e020f */
[----:B------:R-:W-:-:S05]  /*02e0*/  SHF.R.U32.HI R15, RZ, 0x1, R12 ;  /* 0x00000001ff0f7819 */ /* 0x000fca000001160c */
[----:B------:R1:W-:Y:S04]  /*02f0*/  STG.E.U8 desc[UR8][R4.64], R15 ;  /* 0x0000000f04007986 */ /* 0x0003e8000c101108 */
[----:B------:R-:W2:Y:S04]  /*0300*/  LDG.E.U8 R12, desc[UR8][R2.64+0x2] ;  /* 0x00000208020c7981 */ /* 0x000ea8000c1e1100 */
[----:B0-----:R-:W2:Y:S01]  /*0310*/  LDG.E.U8 R11, desc[UR8][R2.64+0x3] ;  /* 0x00000308020b7981 */ /* 0x001ea2000c1e1100 */
[----:B------:R-:W-:-:S05]  /*0320*/  VIADD R13, R7, 0x2 ;  /* 0x00000002070d7836 */ /* 0x000fca0000000000 */
[----:B------:R-:W-:Y:S01]  /*0330*/  LEA.HI R13, R13, R0, RZ, 0x1f ;  /* 0x000000000d0d7211 */ /* 0x000fe200078ff8ff */
[----:B--2---:R-:W-:-:S05]  /*0340*/  IMAD.IADD R11, R12, 0x1, -R11 ;  /* 0x000000010c0b7824 */ /* 0x004fca00078e0a0b */
[----:B------:R-:W-:-:S04]  /*0350*/  LOP3.LUT R10, R11, 0xffff, RZ, 0xc0, !PT ;  /* 0x0000ffff0b0a7812 */ /* 0x000fc800078ec0ff */
[----:B------:R-:W-:Y:S02]  /*0360*/  LEA.HI R11, R10, R11, RZ, 0x11 ;  /* 0x0000000b0a0b7211 */ /* 0x000fe400078f88ff */
[----:B------:R-:W-:Y:S02]  /*0370*/  IADD3 R10, P0, PT, R13, UR14, RZ ;  /* 0x0000000e0d0a7c10 */ /* 0x000fe4000ff1e0ff */
[----:B------:R-:W-:Y:S02]  /*0380*/  LOP3.LUT R12, R11, 0xffff, RZ, 0xc0, !PT ;  /* 0x0000ffff0b0c7812 */ /* 0x000fe400078ec0ff */
[----:B------:R-:W-:Y:S02]  /*0390*/  LEA.HI.X.SX32 R11, R13, UR15, 0x1, P0 ;  /* 0x0000000f0d0b7c11 */ /* 0x000fe400080f0eff */
[----:B------:R-:W-:-:S05]  /*03a0*/  SHF.R.U32.HI R13, RZ, 0x1, R12 ;  /* 0x00000001ff0d7819 */ /* 0x000fca000001160c */
[----:B------:R0:W-:Y:S04]  /*03b0*/  STG.E.U8 desc[UR8][R10.64], R13 ;  /* 0x0000000d0a007986 */ /* 0x0001e8000c101108 */
[----:B------:R-:W2:Y:S04]  /*03c0*/  LDG.E.U8 R12, desc[UR8][R2.64+0x2] ;  /* 0x00000208020c7981 */ /* 0x000ea8000c1e1100 */
[----:B-1----:R-:W2:Y:S02]  /*03d0*/  LDG.E.U8 R15, desc[UR8][R2.64+0x3] ;  /* 0x00000308020f7981 */ /* 0x002ea4000c1e1100 */
[----:B--2---:R-:W-:-:S05]  /*03e0*/  IMAD.IADD R12, R12, 0x1, R15 ;  /* 0x000000010c0c7824 */ /* 0x004fca00078e020f */
[----:B------:R-:W-:-:S05]  /*03f0*/  SHF.R.U32.HI R15, RZ, 0x1, R12 ;  /* 0x00000001ff0f7819 */ /* 0x000fca000001160c */
[----:B------:R1:W-:Y:S04]  /*0400*/  STG.E.U8 desc[UR8][R4.64+0x1], R15 ;  /* 0x0000010f04007986 */ /* 0x0003e8000c101108 */
[----:B------:R-:W2:Y:S04]  /*0410*/  LDG.E.U8 R12, desc[UR8][R2.64+0x4] ;  /* 0x00000408020c7981 */ /* 0x000ea8000c1e1100 */
[----:B------:R-:W2:Y:S02]  /*0420*/  LDG.E.U8 R17, desc[UR8][R2.64+0x5] ;  /* 0x0000050802117981 */ /* 0x000ea4000c1e1100 */
[----:B--2---:R-:W-:-:S02]  /*0430*/  IMAD.IADD R12, R12, 0x1, -R17 ;  /* 0x000000010c0c7824 */ /* 0x004fc400078e0a11 */
[----:B------:R-:W-:-:S03]  /*0440*/  VIADD R17, R7, 0x4 ;  /* 0x0000000407117836 */ /* 0x000fc60000000000 */
[----:B------:R-:W-:Y:S02]  /*0450*/  LOP3.LUT R19, R12, 0xffff, RZ, 0xc0, !PT ;  /* 0x0000ffff0c137812 */ /* 0x000fe400078ec0ff */
[----:B------:R-:W-:Y:S02]  /*0460*/  LEA.HI R17, R17, R0, RZ, 0x1f ;  /* 0x0000000011117211 */ /* 0x000fe400078ff8ff */
[----:B------:R-:W-:Y:S02]  /*0470*/  LEA.HI R12, R19, R12, RZ, 0x11 ;  /* 0x0000000c130c7211 */ /* 0x000fe400078f88ff */
[C---:B0-----:R-:W-:Y:S02]  /*0480*/  IADD3 R10, P0, PT, R17.reuse, UR14, RZ ;  /* 0x0000000e110a7c10 */ /* 0x041fe4000ff1e0ff */
[----:B------:R-:W-:Y:S02]  /*0490*/  LOP3.LUT R12, R12, 0xffff, RZ, 0xc0, !PT ;  /* 0x0000ffff0c0c7812 */ /* 0x000fe400078ec0ff */
[----:B------:R-:W-:-:S02]  /*04a0*/  LEA.HI.X.SX32 R11, R17, UR15, 0x1, P0 ;  /* 0x0000000f110b7c11 */ /* 0x000fc400080f0eff */
        /* <DEDUP_REMOVED lines=19> */
[----:B------:R-:W3:Y:S04]  /*05e0*/  LDG.E.U8 R12, desc[UR8][R2.64+0x6] ;  /* 0x00000608020c7981 */ /* 0x000ee8000c1e1100 */
[----:B-1----:R-:W3:Y:S01]  /*05f0*/  LDG.E.U8 R15, desc[UR8][R2.64+0x7] ;  /* 0x00000708020f7981 */ /* 0x002ee2000c1e1100 */
[----:B------:R-:W-:Y:S01]  /*0600*/  UIADD3 UR4, UPT, UPT, UR4, 0x4, URZ ;  /* 0x0000000404047890 */ /* 0x000fe2000fffe0ff */
[----:B------:R-:W-:-:S02]  /*0610*/  VIADD R8, R8, 0x8 ;  /* 0x0000000808087836 */ /* 0x000fc40000000000 */
[----:B------:R-:W-:Y:S01]  /*0620*/  VIADD R7, R7, 0x8 ;  /* 0x0000000807077836 */ /* 0x000fe20000000000 */
[----:B------:R-:W-:Y:S01]  /*0630*/  UISETP.NE.AND UP0, UPT, UR4, URZ, UPT ;  /* 0x000000ff0400728c */ /* 0x000fe2000bf05270 */
[----:B------:R-:W-:Y:S02]  /*0640*/  VIADD R6, R6, 0x8 ;  /* 0x0000000806067836 */ /* 0x000fe40000000000 */
[----:B---3--:R-:W-:-:S05]  /*0650*/  IMAD.IADD R12, R12, 0x1, R15 ;  /* 0x000000010c0c7824 */ /* 0x008fca00078e020f */
[----:B------:R-:W-:-:S05]  /*0660*/  SHF.R.U32.HI R15, RZ, 0x1, R12 ;  /* 0x00000001ff0f7819 */ /* 0x000fca000001160c */
[----:B------:R2:W-:Y:S01]  /*0670*/  STG.E.U8 desc[UR8][R4.64+0x3], R15 ;  /* 0x0000030f04007986 */ /* 0x0005e2000c101108 */
[----:B------:R-:W-:Y:S05]  /*0680*/  BRA.U UP0, `(.L_x_38) ;  /* 0xfffffff900c47547 */ /* 0x000fea000b83ffff */
[----:B--2---:R-:W-:-:S07]  /*0690*/  VIADD R5, R8, 0xfffffffc ;  /* 0xfffffffc08057836 */ /* 0x004fce0000000000 */
.L_x_37:
[----:B------:R-:W-:-:S09]  /*06a0*/  ULOP3.LUT UP0, UR7, UR7, 0x3, URZ, 0xc0, !UPT ;  /* 0x0000000307077892 */ /* 0x000fd2000f80c0ff */
[----:B------:R-:W-:Y:S05]  /*06b0*/  BRA.U !UP0, `(.L_x_39) ;  /* 0x0000000508287547 */ /* 0x000fea000b800000 */
[----:B------:R-:W-:Y:S02]  /*06c0*/  UISETP.NE.AND UP1, UPT, UR7, 0x1, UPT ;  /* 0x000000010700788c */ /* 0x000fe4000bf25270 */
[----:B------:R-:W-:-:S07]  /*06d0*/  ULOP3.LUT UP0, URZ, UR5, 0x2, URZ, 0xc0, !UPT ;  /* 0x0000000205ff7892 */ /* 0x000fce000f80c0ff */
[----:B------:R-:W-:Y:S05]  /*06e0*/  BRA.U !UP1, `(.L_x_40) ;  /* 0x0000000109b87547 */ /* 0x000fea000b800000 */
[----:B------:R-:W1:Y:S01]  /*06f0*/  LDCU.128 UR12, c[0x0][0x380] ;  /* 0x00007000ff0c77ac */ /* 0x000e620008000c00 */
[----:B------:R-:W-:-:S05]  /*0700*/  IMAD.IADD R3, R0, 0x1, R5 ;  /* 0x0000000100037824 */ /* 0x000fca00078e0205 */
[----:B-1----:R-:W-:-:S04]  /*0710*/  IADD3 R2, P0, PT, R3, UR12, RZ ;  /* 0x0000000c03027c10 */ /* 0x002fc8000ff1e0ff */
[----:B------:R-:W-:-:S05]  /*0720*/  LEA.HI.X.SX32 R3, R3, UR13, 0x1, P0 ;  /* 0x0000000d03037c11 */ /* 0x000fca00080f0eff */
[----:B0-----:R-:W2:Y:S04]  /*0730*/  LDG.E.U8 R4, desc[UR8][R2.64] ;  /* 0x0000000802047981 */ /* 0x001ea8000c1e1100 */
[----:B------:R-:W2:Y:S01]  /*0740*/  LDG.E.U8 R7, desc[UR8][R2.64+0x1] ;  /* 0x0000010802077981 */ /* 0x000ea2000c1e1100 */
[----:B------:R-:W-:Y:S02]  /*0750*/  VIADD R15, R5, UR6 ;  /* 0x00000006050f7c36 */ /* 0x000fe40008000000 */
[----:B--2---:R-:W-:-:S03]  /*0760*/  IMAD.IADD R4, R4, 0x1, -R7 ;  /* 0x0000000104047824 */ /* 0x004fc600078e0a07 */
[----:B------:R-:W-:Y:S02]  /*0770*/  LEA.HI R7, R15, R0, RZ, 0x1f ;  /* 0x000000000f077211 */ /* 0x000fe400078ff8ff */
        /* <DEDUP_REMOVED lines=9> */
[----:B------:R-:W-:-:S04]  /*0810*/  LEA.HI R8, R5, R0, RZ, 0x1f ;  /* 0x0000000005087211 */ /* 0x000fc800078ff8ff */
[----:B------:R-:W-:Y:S01]  /*0820*/  IADD3 R10, P0, PT, R8, UR14, RZ ;  /* 0x0000000e080a7c10 */ /* 0x000fe2000ff1e0ff */
[----:B--2---:R-:W-:-:S03]  /*0830*/  IMAD.IADD R4, R4, 0x1, R11 ;  /* 0x0000000104047824 */ /* 0x004fc600078e020b */
[----:B------:R-:W-:Y:S02]  /*0840*/  LEA.HI.X.SX32 R11, R8, UR15, 0x1, P0 ;  /* 0x0000000f080b7c11 */ /* 0x000fe400080f0eff */
[----:B------:R-:W-:-:S05]  /*0850*/  SHF.R.U32.HI R17, RZ, 0x1, R4 ;  /* 0x00000001ff117819 */ /* 0x000fca0000011604 */
[----:B------:R1:W-:Y:S04]  /*0860*/  STG.E.U8 desc[UR8][R10.64], R17 ;  /* 0x000000110a007986 */ /* 0x0003e8000c101108 */
[----:B------:R-:W2:Y:S04]  /*0870*/  LDG.E.U8 R4, desc[UR8][R2.64+0x2] ;  /* 0x0000020802047981 */ /* 0x000ea8000c1e1100 */
[----:B------:R-:W2:Y:S01]  /*0880*/  LDG.E.U8 R19, desc[UR8][R2.64+0x3] ;  /* 0x0000030802137981 */ /* 0x000ea2000c1e1100 */
[----:B------:R-:W-:-:S05]  /*0890*/  VIADD R15, R15, 0x2 ;  /* 0x000000020f0f7836 */ /* 0x000fca0000000000 */
[----:B------:R-:W-:-:S04]  /*08a0*/  LEA.HI R15, R15, R0, RZ, 0x1f ;  /* 0x000000000f0f7211 */ /* 0x000fc800078ff8ff */
[----:B0-----:R-:W-:Y:S01]  /*08b0*/  IADD3 R6, P0, PT, R15, UR14, RZ ;  /* 0x0000000e0f067c10 */ /* 0x001fe2000ff1e0ff */
[----:B--2---:R-:W-:-:S05]  /*08c0*/  IMAD.IADD R4, R4, 0x1, -R19 ;  /* 0x0000000104047824 */ /* 0x004fca00078e0a13 */
[----:B------:R-:W-:-:S04]  /*08d0*/  LOP3.LUT R7, R4, 0xffff, RZ, 0xc0, !PT ;  /* 0x0000ffff04077812 */ /* 0x000fc800078ec0ff */
[----:B------:R-:W-:Y:S02]  /*08e0*/  LEA.HI R4, R7, R4, RZ, 0x11 ;  /* 0x0000000407047211 */ /* 0x000fe400078f88ff */
[----:B------:R-:W-:Y:S02]  /*08f0*/  LEA.HI.X.SX32 R7, R15, UR15, 0x1, P0 ;  /* 0x0000000f0f077c11 */ /* 0x000fe400080f0eff */
[----:B------:R-:W-:-:S04]  /*0900*/  LOP3.LUT R4, R4, 0xffff, RZ, 0xc0, !PT ;  /* 0x0000ffff04047812 */ /* 0x000fc800078ec0ff */
[----:B------:R-:W-:-:S05]  /*0910*/  SHF.R.U32.HI R13, RZ, 0x1, R4 ;  /* 0x00000001ff0d7819 */ /* 0x000fca0000011604 */
[----:B------:R2:W-:Y:S04]  /*0920*/  STG.E.U8 desc[UR8][R6.64], R13 ;  /* 0x0000000d06007986 */ /* 0x0005e8000c101108 */
[----:B------:R-:W3:Y:S04]  /*0930*/  LDG.E.U8 R4, desc[UR8][R2.64+0x2] ;  /* 0x0000020802047981 */ /* 0x000ee8000c1e1100 */
[----:B------:R-:W3:Y:S01]  /*0940*/  LDG.E.U8 R15, desc[UR8][R2.64+0x3] ;  /* 0x00000308020f7981 */ /* 0x000ee2000c1e1100 */
[C---:B-1----:R-:W-:Y:S02]  /*0950*/  VIADD R11, R5.reuse, 0x2 ;  /* 0x00000002050b7836 */ /* 0x042fe40000000000 */
[----:B------:R-:W-:-:S03]  /*0960*/  VIADD R5, R5, 0x4 ;  /* 0x0000000405057836 */ /* 0x000fc60000000000 */
[----:B------:R-:W-:-:S04]  /*0970*/  LEA.HI R11, R11, R0, RZ, 0x1f ;  /* 0x000000000b0b7211 */ /* 0x000fc800078ff8ff */
[----:B------:R-:W-:-:S04]  /*0980*/  IADD3 R10, P0, PT, R11, UR14, RZ ;  /* 0x0000000e0b0a7c10 */ /* 0x000fc8000ff1e0ff */
[----:B------:R-:W-:Y:S01]  /*0990*/  LEA.HI.X.SX32 R11, R11, UR15, 0x1, P0 ;  /* 0x0000000f0b0b7c11 */ /* 0x000fe200080f0eff */
[----:B---3--:R-:W-:-:S05]  /*09a0*/  IMAD.IADD R4, R4, 0x1, R15 ;  /* 0x0000000104047824 */ /* 0x008fca00078e020f */
[----:B------:R-:W-:-:S05]  /*09b0*/  SHF.R.U32.HI R15, RZ, 0x1, R4 ;  /* 0x00000001ff0f7819 */ /* 0x000fca0000011604 */
[----:B------:R2:W-:Y:S02]  /*09c0*/  STG.E.U8 desc[UR8][R10.64], R15 ;  /* 0x0000000f0a007986 */ /* 0x0005e4000c101108 */
.L_x_40:
[----:B------:R-:W-:Y:S05]  /*09d0*/  BRA.U UP0, `(.L_x_39) ;  /* 0x0000000100607547 */ /* 0x000fea000b800000 */
[----:B------:R-:W1:Y:S01]  /*09e0*/  LDCU.128 UR12, c[0x0][0x380] ;  /* 0x00007000ff0c77ac */ /* 0x000e620008000c00 */
[----:B------:R-:W-:-:S05]  /*09f0*/  IMAD.IADD R3, R0, 0x1, R5 ;  /* 0x0000000100037824 */ /* 0x000fca00078e0205 */
[----:B-1----:R-:W-:-:S04]  /*0a00*/  IADD3 R2, P0, PT, R3, UR12, RZ ;  /* 0x0000000c03027c10 */ /* 0x002fc8000ff1e0ff */
[----:B------:R-:W-:-:S05]  /*0a10*/  LEA.HI.X.SX32 R3, R3, UR13, 0x1, P0 ;  /* 0x0000000d03037c11 */ /* 0x000fca00080f0eff */
[----:B0-----:R-:W3:Y:S04]  /*0a20*/  LDG.E.U8 R4, desc[UR8][R2.64] ;  /* 0x0000000802047981 */ /* 0x001ee8000c1e1100 */
[----:B--2---:R-:W3:Y:S02]  /*0a30*/  LDG.E.U8 R7, desc[UR8][R2.64+0x1] ;  /* 0x0000010802077981 */ /* 0x004ee4000c1e1100 */
[----:B---3--:R-:W-:Y:S02]  /*0a40*/  IMAD.IADD R4, R4, 0x1, -R7 ;  /* 0x0000000104047824 */ /* 0x008fe400078e0a07 */
[----:B------:R-:W-:-:S03]  /*0a50*/  VIADD R7, R5, UR6 ;  /* 0x0000000605077c36 */ /* 0x000fc60008000000 */
[----:B------:R-:W-:Y:S02]  /*0a60*/  LOP3.LUT R11, R4, 0xffff, RZ, 0xc0, !PT ;  /* 0x0000ffff040b7812 */ /* 0x000fe400078ec0ff */
[----:B------:R-:W-:Y:S02]  /*0a70*/  LEA.HI R7, R7, R0, RZ, 0x1f ;  /* 0x0000000007077211 */ /* 0x000fe400078ff8ff */
[----:B------:R-:W-:Y:S02]  /*0a80*/  LEA.HI R4, R11, R4, RZ, 0x11 ;  /* 0x000000040b047211 */ /* 0x000fe400078f88ff */
[C---:B------:R-:W-:Y:S02]  /*0a90*/  IADD3 R6, P0, PT, R7.reuse, UR14, RZ ;  /* 0x0000000e07067c10 */ /* 0x040fe4000ff1e0ff */
[----:B------:R-:W-:Y:S02]  /*0aa0*/  LOP3.LUT R4, R4, 0xffff, RZ, 0xc0, !PT ;  /* 0x0000ffff04047812 */ /* 0x000fe400078ec0ff */
[----:B------:R-:W-:-:S02]  /*0ab0*/  LEA.HI.X.SX32 R7, R7, UR15, 0x1, P0 ;  /* 0x0000000f07077c11 */ /* 0x000fc400080f0eff */
[----:B------:R-:W-:-:S05]  /*0ac0*/  SHF.R.U32.HI R11, RZ, 0x1, R4 ;  /* 0x00000001ff0b7819 */ /* 0x000fca0000011604 */
[----:B------:R1:W-:Y:S04]  /*0ad0*/  STG.E.U8 desc[UR8][R6.64], R11 ;  /* 0x0000000b06007986 */ /* 0x0003e8000c101108 */
[----:B------:R-:W2:Y:S04]  /*0ae0*/  LDG.E.U8 R8, desc[UR8][R2.64] ;  /* 0x0000000802087981 */ /* 0x000ea8000c1e1100 */
[----:B------:R-:W2:Y:S01]  /*0af0*/  LDG.E.U8 R13, desc[UR8][R2.64+0x1] ;  /* 0x00000108020d7981 */ /* 0x000ea2000c1e1100 */
[----:B------:R-:W-:-:S04]  /*0b00*/  LEA.HI R5, R5, R0, RZ, 0x1f ;  /* 0x0000000005057211 */ /* 0x000fc800078ff8ff */
[----:B------:R-:W-:-:S04]  /*0b10*/  IADD3 R4, P0, PT, R5, UR14, RZ ;  /* 0x0000000e05047c10 */ /* 0x000fc8000ff1e0ff */
[----:B------:R-:W-:Y:S01]  /*0b20*/  LEA.HI.X.SX32 R5, R5, UR15, 0x1, P0 ;  /* 0x0000000f05057c11 */ /* 0x000fe200080f0eff */
[----:B--2---:R-:W-:-:S05]  /*0b30*/  IMAD.IADD R8, R8, 0x1, R13 ;  /* 0x0000000108087824 */ /* 0x004fca00078e020d */
[----:B------:R-:W-:-:S05]  /*0b40*/  SHF.R.U32.HI R13, RZ, 0x1, R8 ;  /* 0x00000001ff0d7819 */ /* 0x000fca0000011608 */
[----:B------:R1:W-:Y:S02]  /*0b50*/  STG.E.U8 desc[UR8][R4.64], R13 ;  /* 0x0000000d04007986 */ /* 0x0003e4000c101108 */
.L_x_39:
[----:B------:R-:W-:Y:S02]  /*0b60*/  UISETP.GE.U32.AND UP0, UPT, UR6, 0x2, UPT ;  /* 0x000000020600788c */ /* 0x000fe4000bf06070 */
[----:B------:R-:W-:-:S07]  /*0b70*/  USHF.R.U32.HI UR4, URZ, 0x1, UR6 ;  /* 0x00000001ff047899 */ /* 0x000fce0008011606 */
[----:B------:R-:W-:Y:S01]  /*0b80*/  UMOV UR6, UR4 ;  /* 0x0000000400067c82 */ /* 0x000fe20008000000 */
[----:B------:R-:W-:Y:S05]  /*0b90*/  BRA.U !UP0, `(.L_x_41) ;  /* 0x0000000508d87547 */ /* 0x000fea000b800000 */
[----:B------:R-:W-:Y:S02]  /*0ba0*/  UIADD3 UR4, UPT, UPT, UR6, -0x1, URZ ;  /* 0xffffffff06047890 */ /* 0x000fe4000fffe0ff */
[----:B------:R-:W-:Y:S02]  /*0bb0*/  ULOP3.LUT UR7, UR6, 0xf, URZ, 0xc0, !UPT ;  /* 0x0000000f06077892 */ /* 0x000fe4000f8ec0ff */
[----:B------:R-:W-:Y:S02]  /*0bc0*/  UISETP.GE.U32.AND UP1, UPT, UR4, 0xf, UPT ;  /* 0x0000000f0400788c */ /* 0x000fe4000bf26070 */
[----:B------:R-:W-:Y:S01]  /*0bd0*/  UISETP.NE.AND UP0, UPT, UR7, URZ, UPT ;  /* 0x000000ff0700728c */ /* 0x000fe2000bf05270 */
[----:B------:R-:W-:-:S06]  /*0be0*/  UMOV UR4, URZ ;  /* 0x000000ff00047c82 */ /* 0x000fcc0008000000 */
[----:B------:R-:W-:Y:S05]  /*0bf0*/  BRA.U !UP1, `(.L_x_42) ;  /* 0x0000000109b07547 */ /* 0x000fea000b800000 */
[----:B------:R-:W3:Y:S01]  /*0c00*/  LDCU.128 UR12, c[0x0][0x380] ;  /* 0x00007000ff0c77ac */ /* 0x000ee20008000c00 */
[----:B------:R-:W-:Y:S01]  /*0c10*/  ULOP3.LUT UR4, UR6, 0x3ffffff0, URZ, 0xc0, !UPT ;  /* 0x3ffffff006047892 */ /* 0x000fe2000f8ec0ff */
[----:B------:R-:W-:-:S11]  /*0c20*/  UMOV UR5, URZ ;  /* 0x000000ff00057c82 */ /* 0x000fd60008000000 */
.L_x_43:
[----:B-1--4-:R-:W-:-:S05]  /*0c30*/  VIADD R4, R0, UR5 ;  /* 0x0000000500047c36 */ /* 0x012fca0008000000 */
[----:B------:R-:W-:Y:S02]  /*0c40*/  SHF.R.S32.HI R5, RZ, 0x1f, R4 ;  /* 0x0000001fff057819 */ /* 0x000fe40000011404 */
[----:B---3--:R-:W-:-:S04]  /*0c50*/  IADD3 R2, P0, PT, R4, UR14, RZ ;  /* 0x0000000e04027c10 */ /* 0x008fc8000ff1e0ff */
[----:B------:R-:W-:-:S05]  /*0c60*/  IADD3.X R3, PT, PT, R5, UR15, RZ, P0, !PT ;  /* 0x0000000f05037c10 */ /* 0x000fca00087fe4ff */
[----:B0-2---:R-:W2:Y:S01]  /*0c70*/  LDG.E.U8 R7, desc[UR8][R2.64] ;  /* 0x0000000802077981 */ /* 0x005ea2000c1e1100 */
[----:B------:R-:W-:-:S04]  /*0c80*/  IADD3 R4, P0, PT, R4, UR12, RZ ;  /* 0x0000000c04047c10 */ /* 0x000fc8000ff1e0ff */
[----:B------:R-:W-:-:S05]  /*0c90*/  IADD3.X R5, PT, PT, R5, UR13, RZ, P0, !PT ;  /* 0x0000000d05057c10 */ /* 0x000fca00087fe4ff */
[----:B--2---:R0:W-:Y:S04]  /*0ca0*/  STG.E.U8 desc[UR8][R4.64], R7 ;  /* 0x0000000704007986 */ /* 0x0041e8000c101108 */
[----:B------:R-:W2:Y:S04]  /*0cb0*/  LDG.E.U8 R11, desc[UR8][R2.64+0x1] ;  /* 0x00000108020b7981 */ /* 0x000ea8000c1e1100 */
[----:B--2---:R1:W-:Y:S04]  /*0cc0*/  STG.E.U8 desc[UR8][R4.64+0x1], R11 ;  /* 0x0000010b04007986 */ /* 0x0043e8000c101108 */
[----:B------:R-:W2:Y:S04]  /*0cd0*/  LDG.E.U8 R13, desc[UR8][R2.64+0x2] ;  /* 0x00000208020d7981 */ /* 0x000ea8000c1e1100 */
[----:B--2---:R2:W-:Y:S04]  /*0ce0*/  STG.E.U8 desc[UR8][R4.64+0x2], R13 ;  /* 0x0000020d04007986 */ /* 0x0045e8000c101108 */
[----:B------:R-:W3:Y:S04]  /*0cf0*/  LDG.E.U8 R15, desc[UR8][R2.64+0x3] ;  /* 0x00000308020f7981 */ /* 0x000ee8000c1e1100 */
[----:B---3--:R3:W-:Y:S04]  /*0d00*/  STG.E.U8 desc[UR8][R4.64+0x3], R15 ;  /* 0x0000030f04007986 */ /* 0x0087e8000c101108 */
[----:B------:R-:W4:Y:S04]  /*0d10*/  LDG.E.U8 R17, desc[UR8][R2.64+0x4] ;  /* 0x0000040802117981 */ /* 0x000f28000c1e1100 */
[----:B----4-:R4:W-:Y:S04]  /*0d20*/  STG.E.U8 desc[UR8][R4.64+0x4], R17 ;  /* 0x0000041104007986 */ /* 0x0109e8000c101108 */
[----:B------:R-:W5:Y:S04]  /*0d30*/  LDG.E.U8 R19, desc[UR8][R2.64+0x5] ;  /* 0x0000050802137981 */ /* 0x000f68000c1e1100 */
[----:B-----5:R5:W-:Y:S04]  /*0d40*/  STG.E.U8 desc[UR8][R4.64+0x5], R19 ;  /* 0x0000051304007986 */ /* 0x020be8000c101108 */
[----:B0-----:R-:W2:Y:S04]  /*0d50*/  LDG.E.U8 R7, desc[UR8][R2.64+0x6] ;  /* 0x0000060802077981 */ /* 0x001ea8000c1e1100 */
[----:B--2---:R0:W-:Y:S04]  /*0d60*/  STG.E.U8 desc[UR8][R4.64+0x6], R7 ;  /* 0x0000060704007986 */ /* 0x0041e8000c101108 */
[----:B-1----:R-:W2:Y:S04]  /*0d70*/  LDG.E.U8 R11, desc[UR8][R2.64+0x7] ;  /* 0x00000708020b7981 */ /* 0x002ea8000c1e1100 */
[----:B--2---:R1:W-:Y:S04]  /*0d80*/  STG.E.U8 desc[UR8][R4.64+0x7], R11 ;  /* 0x0000070b04007986 */ /* 0x0043e8000c101108 */
[----:B------:R-:W2:Y:S04]  /*0d90*/  LDG.E.U8 R13, desc[UR8][R2.64+0x8] ;  /* 0x00000808020d7981 */ /* 0x000ea8000c1e1100 */
[----:B--2---:R2:W-:Y:S04]  /*0da0*/  STG.E.U8 desc[UR8][R4.64+0x8], R13 ;  /* 0x0000080d04007986 */ /* 0x0045e8000c101108 */
[----:B---3--:R-:W3:Y:S04]  /*0db0*/  LDG.E.U8 R15, desc[UR8][R2.64+0x9] ;  /* 0x00000908020f7981 */ /* 0x008ee8000c1e1100 */
[----:B---3--:R3:W-:Y:S04]  /*0dc0*/  STG.E.U8 desc[UR8][R4.64+0x9], R15 ;  /* 0x0000090f04007986 */ /* 0x0087e8000c101108 */
[----:B----4-:R-:W4:Y:S04]  /*0dd0*/  LDG.E.U8 R17, desc[UR8][R2.64+0xa] ;  /* 0x00000a0802117981 */ /* 0x010f28000c1e1100 */
[----:B----4-:R4:W-:Y:S04]  /*0de0*/  STG.E.U8 desc[UR8][R4.64+0xa], R17 ;  /* 0x00000a1104007986 */ /* 0x0109e8000c101108 */
[----:B-----5:R-:W5:Y:S04]  /*0df0*/  LDG.E.U8 R19, desc[UR8][R2.64+0xb] ;  /* 0x00000b0802137981 */ /* 0x020f68000c1e1100 */
[----:B-----5:R4:W-:Y:S04]  /*0e00*/  STG.E.U8 desc[UR8][R4.64+0xb], R19 ;  /* 0x00000b1304007986 */ /* 0x0209e8000c101108 */
[----:B0-----:R-:W5:Y:S04]  /*0e10*/  LDG.E.U8 R7, desc[UR8][R2.64+0xc] ;  /* 0x00000c0802077981 */ /* 0x001f68000c1e1100 */
[----:B-----5:R4:W-:Y:S04]  /*0e20*/  STG.E.U8 desc[UR8][R4.64+0xc], R7 ;  /* 0x00000c0704007986 */ /* 0x0209e8000c101108 */
[----:B-1----:R-:W5:Y:S04]  /*0e30*/  LDG.E.U8 R11, desc[UR8][R2.64+0xd] ;  /* 0x00000d08020b7981 */ /* 0x002f68000c1e1100 */
[----:B-----5:R4:W-:Y:S04]  /*0e40*/  STG.E.U8 desc[UR8][R4.64+0xd], R11 ;  /* 0x00000d0b04007986 */ /* 0x0209e8000c101108 */
[----:B--2---:R-:W2:Y:S04]  /*0e50*/  LDG.E.U8 R13, desc[UR8][R2.64+0xe] ;  /* 0x00000e08020d7981 */ /* 0x004ea8000c1e1100 */
[----:B--2---:R4:W-:Y:S04]  /*0e60*/  STG.E.U8 desc[UR8][R4.64+0xe], R13 ;  /* 0x00000e0d04007986 */ /* 0x0049e8000c101108 */
[----:B---3--:R-:W2:Y:S01]  /*0e70*/  LDG.E.U8 R15, desc[UR8][R2.64+0xf] ;  /* 0x00000f08020f7981 */ /* 0x008ea2000c1e1100 */
[----:B------:R-:W-:-:S04]  /*0e80*/  UIADD3 UR5, UPT, UPT, UR5, 0x10, URZ ;  /* 0x0000001005057890 */ /* 0x000fc8000fffe0ff */
[----:B------:R-:W-:Y:S01]  /*0e90*/  UISETP.NE.AND UP1, UPT, UR5, UR4, UPT ;  /* 0x000000040500728c */ /* 0x000fe2000bf25270 */
[----:B--2---:R4:W-:Y:S08]  /*0ea0*/  STG.E.U8 desc[UR8][R4.64+0xf], R15 ;  /* 0x00000f0f04007986 */ /* 0x0049f0000c101108 */
[----:B------:R-:W-:Y:S05]  /*0eb0*/  BRA.U UP1, `(.L_x_43) ;  /* 0xfffffffd015c7547 */ /* 0x000fea000b83ffff */
.L_x_42:
[----:B------:R-:W-:Y:S05]  /*0ec0*/  BRA.U !UP0, `(.L_x_41) ;  /* 0x00000005080c7547 */ /* 0x000fea000b800000 */
[----:B------:R-:W-:Y:S02]  /*0ed0*/  UISETP.GE.U32.AND UP0, UPT, UR7, 0x8, UPT ;  /* 0x000000080700788c */ /* 0x000fe4000bf06070 */
[----:B------:R-:W-:-:S04]  /*0ee0*/  ULOP3.LUT UR5, UR6, 0x7, URZ, 0xc0, !UPT ;  /* 0x0000000706057892 */ /* 0x000fc8000f8ec0ff */
[----:B------:R-:W-:-:S03]  /*0ef0*/  UISETP.NE.AND UP1, UPT, UR5, URZ, UPT ;  /* 0x000000ff0500728c */ /* 0x000fc6000bf25270 */
[----:B------:R-:W-:Y:S08]  /*0f00*/  BRA.U !UP0, `(.L_x_44) ;  /* 0x0000000108607547 */ /* 0x000ff0000b800000 */
[----:B------:R-:W3:Y:S01]  /*0f10*/  LDCU.128 UR12, c[0x0][0x380] ;  /* 0x00007000ff0c77ac */ /* 0x000ee20008000c00 */
        /* <DEDUP_REMOVED lines=18> */
[----:B0-----:R-:W2:Y:S04]  /*1040*/  LDG.E.U8 R7, desc[UR8][R2.64+0x6] ;  /* 0x0000060802077981 */ /* 0x001ea8000c1e1100 */
[----:B--2---:R3:W-:Y:S04]  /*1050*/  STG.E.U8 desc[UR8][R4.64+0x6], R7 ;  /* 0x0000060704007986 */ /* 0x0047e8000c101108 */
[----:B-1----:R-:W2:Y:S01]  /*1060*/  LDG.E.U8 R11, desc[UR8][R2.64+0x7] ;  /* 0x00000708020b7981 */ /* 0x002ea2000c1e1100 */
[----:B------:R-:W-:-:S03]  /*1070*/  UIADD3 UR4, UPT, UPT, UR4, 0x8, URZ ;  /* 0x0000000804047890 */ /* 0x000fc6000fffe0ff */
[----:B--2---:R3:W-:Y:S09]  /*1080*/  STG.E.U8 desc[UR8][R4.64+0x7], R11 ;  /* 0x0000070b04007986 */ /* 0x0047f2000c101108 */
.L_x_44:
[----:B------:R-:W-:Y:S05]  /*1090*/  BRA.U !UP1, `(.L_x_41) ;  /* 0x0000000109987547 */ /* 0x000fea000b800000 */
[----:B------:R-:W-:Y:S02]  /*10a0*/  UISETP.GE.U32.AND UP0, UPT, UR5, 0x4, UPT ;  /* 0x000000040500788c */ /* 0x000fe4000bf06070 */
[----:B------:R-:W-:-:S04]  /*10b0*/  ULOP3.LUT UR7, UR6, 0x3, URZ, 0xc0, !UPT ;  /* 0x0000000306077892 */ /* 0x000fc8000f8ec0ff */
[----:B------:R-:W-:-:S03]  /*10c0*/  UISETP.NE.AND UP1, UPT, UR7, URZ, UPT ;  /* 0x000000ff0700728c */ /* 0x000fc6000bf25270 */
[----:B------:R-:W-:Y:S08]  /*10d0*/  BRA.U !UP0, `(.L_x_45) ;  /* 0x0000000108407547 */ /* 0x000ff0000b800000 */
[----:B------:R-:W5:Y:S01]  /*10e0*/  LDCU.128 UR12, c[0x0][0x380] ;  /* 0x00007000ff0c77ac */ /* 0x000f620008000c00 */
[----:B-1-34-:R-:W-:-:S05]  /*10f0*/  VIADD R4, R0, UR4 ;  /* 0x0000000400047c36 */ /* 0x01afca0008000000 */
[----:B------:R-:W-:Y:S02]  /*1100*/  SHF.R.S32.HI R5, RZ, 0x1f, R4 ;  /* 0x0000001fff057819 */ /* 0x000fe40000011404 */
[----:B-----5:R-:W-:-:S04]  /*1110*/  IADD3 R2, P0, PT, R4, UR14, RZ ;  /* 0x0000000e04027c10 */ /* 0x020fc8000ff1e0ff */
        /* <DEDUP_REMOVED lines=9> */
[----:B------:R-:W2:Y:S01]  /*11b0*/  LDG.E.U8 R15, desc[UR8][R2.64+0x3] ;  /* 0x00000308020f7981 */ /* 0x000ea2000c1e1100 */
[----:B------:R-:W-:-:S03]  /*11c0*/  UIADD3 UR4, UPT, UPT, UR4, 0x4, URZ ;  /* 0x0000000404047890 */ /* 0x000fc6000fffe0ff */
[----:B--2---:R0:W-:Y:S09]  /*11d0*/  STG.E.U8 desc[UR8][R4.64+0x3], R15 ;  /* 0x0000030f04007986 */ /* 0x0041f2000c101108 */
.L_x_45:
[----:B------:R-:W-:Y:S05]  /*11e0*/  BRA.U !UP1, `(.L_x_41) ;  /* 0x0000000109447547 */ /* 0x000fea000b800000 */
[----:B------:R-:W5:Y:S01]  /*11f0*/  LDCU.128 UR12, c[0x0][0x380] ;  /* 0x00007000ff0c77ac */ /* 0x000f620008000c00 */
[----:B01-34-:R-:W-:-:S05]  /*1200*/  VIADD R4, R0, UR4 ;  /* 0x0000000400047c36 */ /* 0x01bfca0008000000 */
[----:B------:R-:W-:Y:S02]  /*1210*/  SHF.R.S32.HI R5, RZ, 0x1f, R4 ;  /* 0x0000001fff057819 */ /* 0x000fe40000011404 */
[----:B-----5:R-:W-:-:S04]  /*1220*/  IADD3 R2, P0, PT, R4, UR14, RZ ;  /* 0x0000000e04027c10 */ /* 0x020fc8000ff1e0ff */
[----:B------:R-:W-:-:S05]  /*1230*/  IADD3.X R3, PT, PT, R5, UR15, RZ, P0, !PT ;  /* 0x0000000f05037c10 */ /* 0x000fca00087fe4ff */
[----:B--2---:R-:W2:Y:S01]  /*1240*/  LDG.E.U8 R7, desc[UR8][R2.64] ;  /* 0x0000000802077981 */ /* 0x004ea2000c1e1100 */
[----:B------:R-:W-:Y:S01]  /*1250*/  IADD3 R4, P0, PT, R4, UR12, RZ ;  /* 0x0000000c04047c10 */ /* 0x000fe2000ff1e0ff */
[----:B------:R-:W-:-:S03]  /*1260*/  UISETP.NE.AND UP0, UPT, UR7, 0x1, UPT ;  /* 0x000000010700788c */ /* 0x000fc6000bf05270 */
[----:B------:R-:W-:-:S05]  /*1270*/  IADD3.X R5, PT, PT, R5, UR13, RZ, P0, !PT ;  /* 0x0000000d05057c10 */ /* 0x000fca00087fe4ff */
[----:B--2---:R0:W-:Y:S01]  /*1280*/  STG.E.U8 desc[UR8][R4.64], R7 ;  /* 0x0000000704007986 */ /* 0x0041e2000c101108 */
[----:B------:R-:W-:Y:S05]  /*1290*/  BRA.U !UP0, `(.L_x_41) ;  /* 0x0000000108187547 */ /* 0x000fea000b800000 */
[----:B0-----:R-:W2:Y:S01]  /*12a0*/  LDG.E.U8 R7, desc[UR8][R2.64+0x1] ;  /* 0x0000010802077981 */ /* 0x001ea2000c1e1100 */
[----:B------:R-:W-:-:S03]  /*12b0*/  UISETP.NE.AND UP0, UPT, UR7, 0x2, UPT ;  /* 0x000000020700788c */ /* 0x000fc6000bf05270 */
[----:B--2---:R0:W-:Y:S06]  /*12c0*/  STG.E.U8 desc[UR8][R4.64+0x1], R7 ;  /* 0x0000010704007986 */ /* 0x0041ec000c101108 */
[----:B------:R-:W-:Y:S05]  /*12d0*/  BRA.U !UP0, `(.L_x_41) ;  /* 0x0000000108087547 */ /* 0x000fea000b800000 */
[----:B------:R-:W2:Y:S04]  /*12e0*/  LDG.E.U8 R3, desc[UR8][R2.64+0x2] ;  /* 0x0000020802037981 */ /* 0x000ea8000c1e1100 */
[----:B--2---:R1:W-:Y:S02]  /*12f0*/  STG.E.U8 desc[UR8][R4.64+0x2], R3 ;  /* 0x0000020304007986 */ /* 0x0043e4000c101108 */
.L_x_41:
[----:B------:R-:W-:-:S13]  /*1300*/  ISETP.GE.U32.AND P0, PT, R9, 0x4, PT ;  /* 0x000000040900780c */ /* 0x000fda0003f06070 */
[----:B0-----:R-:W-:Y:S05]  /*1310*/  @!P0 EXIT ;  /* 0x000000000000894d */ /* 0x001fea0003800000 */
[----:B------:R-:W-:Y:S05]  /*1320*/  BRA `(.L_x_46) ;  /* 0xffffffec00647947 */ /* 0x000fea000383ffff */
.L_x_47:
        /* <DEDUP_REMOVED lines=13> */
.L_x_55:


//--------------------- .text._Z8GrayFuncPhS_ii   --------------------------
	.section	.text._Z8GrayFuncPhS_ii,"ax",@progbits
	.align	128
        .global         _Z8GrayFuncPhS_ii
        .type           _Z8GrayFuncPhS_ii,@function
        .size           _Z8GrayFuncPhS_ii,(.L_x_56 - _Z8GrayFuncPhS_ii)
        .other          _Z8GrayFuncPhS_ii,@"STO_CUDA_ENTRY STV_DEFAULT"
_Z8GrayFuncPhS_ii:
.text._Z8GrayFuncPhS_ii:
[----:B------:R-:W-:Y:S08]  /*0000*/  LDC R1, c[0x0][0x37c] ;  /* 0x0000df00ff017b82 */ /* 0x000ff00000000800 */
[----:B------:R-:W0:Y:S01]  /*0010*/  LDC R0, c[0x0][0x390] ;  /* 0x0000e400ff007b82 */ /* 0x000e220000000800 */
[----:B------:R-:W1:Y:S07]  /*0020*/  LDCU UR4, c[0x0][0x360] ;  /* 0x00006c00ff0477ac */ /* 0x000e6e0008000800 */
[----:B------:R-:W1:Y:S01]  /*0030*/  S2UR UR5, SR_CTAID.X ;  /* 0x00000000000579c3 */ /* 0x000e620000002500 */
[----:B0-----:R-:W-:Y:S01]  /*0040*/  ISETP.GE.AND P0, PT, R0, 0x1, PT ;  /* 0x000000010000780c */ /* 0x001fe20003f06270 */
[----:B-1----:R-:W-:-:S12]  /*0050*/  UIMAD UR4, UR4, UR5, URZ ;  /* 0x00000005040472a4 */ /* 0x002fd8000f8e02ff */
[----:B------:R-:W-:Y:S05]  /*0060*/  @!P0 EXIT ;  /* 0x000000000000894d */ /* 0x000fea0003800000 */
[----:B------:R-:W0:Y:S01]  /*0070*/  S2R R7, SR_TID.X ;  /* 0x0000000000077919 */ /* 0x000e220000002100 */
[C---:B------:R-:W-:Y:S01]  /*0080*/  ISETP.GE.U32.AND P1, PT, R0.reuse, 0x4, PT ;  /* 0x000000040000780c */ /* 0x040fe20003f26070 */
[----:B------:R-:W1:Y:S01]  /*0090*/  LDCU.64 UR6, c[0x0][0x358] ;  /* 0x00006b00ff0677ac */ /* 0x000e620008000a00 */
[----:B------:R-:W-:Y:S01]  /*00a0*/  LOP3.LUT R8, R0, 0x3, RZ, 0xc0, !PT ;  /* 0x0000000300087812 */ /* 0x000fe200078ec0ff */
[----:B------:R-:W-:-:S03]  /*00b0*/  IMAD.MOV.U32 R2, RZ, RZ, RZ ;  /* 0x000000ffff027224 */ /* 0x000fc600078e00ff */
[----:B------:R-:W-:Y:S01]  /*00c0*/  ISETP.NE.AND P0, PT, R8, RZ, PT ;  /* 0x000000ff0800720c */ /* 0x000fe20003f05270 */
[----:B0-----:R-:W-:-:S06]  /*00d0*/  VIADD R3, R7, UR4 ;  /* 0x0000000407037c36 */ /* 0x001fcc0008000000 */
[----:B-1----:R-:W-:Y:S06]  /*00e0*/  @!P1 BRA `(.L_x_48) ;  /* 0x0000000400149947 */ /* 0x002fec0003800000 */
[C---:B------:R-:W-:Y:S01]  /*00f0*/  IADD3 R7, PT, PT, R0.reuse, UR4, R7 ;  /* 0x0000000400077c10 */ /* 0x040fe2000fffe007 */
[C-C-:B------:R-:W-:Y:S01]  /*0100*/  IMAD R9, R0.reuse, 0x2, R3.reuse ;  /* 0x0000000200097824 */ /* 0x140fe200078e0203 */
[C---:B------:R-:W-:Y:S01]  /*0110*/  LOP3.LUT R2, R0.reuse, 0x7ffffffc, RZ, 0xc0, !PT ;  /* 0x7ffffffc00027812 */ /* 0x040fe200078ec0ff */
[----:B------:R-:W-:Y:S01]  /*0120*/  IMAD R11, R0, 0x3, R3 ;  /* 0x00000003000b7824 */ /* 0x000fe200078e0203 */
[----:B------:R-:W0:Y:S01]  /*0130*/  LDCU.128 UR8, c[0x0][0x380] ;  /* 0x00007000ff0877ac */ /* 0x000e220008000c00 */
[----:B------:R-:W-:Y:S02]  /*0140*/  IMAD R5, R3, 0x3, RZ ;  /* 0x0000000303057824 */ /* 0x000fe400078e02ff */
[----:B------:R-:W-:Y:S02]  /*0150*/  IMAD R7, R7, 0x3, RZ ;  /* 0x0000000307077824 */ /* 0x000fe400078e02ff */
[----:B------:R-:W-:Y:S02]  /*0160*/  IMAD R9, R9, 0x3, RZ ;  /* 0x0000000309097824 */ /* 0x000fe400078e02ff */
[----:B------:R-:W-:-:S02]  /*0170*/  IMAD R11, R11, 0x3, RZ ;  /* 0x000000030b0b7824 */ /* 0x000fc400078e02ff */
[----:B------:R-:W-:-:S07]  /*0180*/  IMAD.MOV R4, RZ, RZ, -R2 ;  /* 0x000000ffff047224 */ /* 0x000fce00078e0a02 */
.L_x_49:
[----:B01----:R-:W-:-:S04]  /*0190*/  IADD3 R14, P1, PT, R5, UR8, RZ ;  /* 0x00000008050e7c10 */ /* 0x003fc8000ff3e0ff */
[----:B------:R-:W-:-:S05]  /*01a0*/  LEA.HI.X.SX32 R15, R5, UR9, 0x1, P1 ;  /* 0x00000009050f7c11 */ /* 0x000fca00088f0eff */
[----:B------:R-:W2:Y:S04]  /*01b0*/  LDG.E.U8 R6, desc[UR6][R14.64] ;  /* 0x000000060e067981 */ /* 0x000ea8000c1e1100 */
[----:B------:R-:W2:Y:S04]  /*01c0*/  LDG.E.U8 R13, desc[UR6][R14.64+0x1] ;  /* 0x000001060e0d7981 */ /* 0x000ea8000c1e1100 */
[----:B------:R-:W2:Y:S01]  /*01d0*/  LDG.E.U8 R10, desc[UR6][R14.64+0x2] ;  /* 0x000002060e0a7981 */ /* 0x000ea2000c1e1100 */
[----:B------:R-:W-:-:S05]  /*01e0*/  IMAD.HI R12, R5, 0x55555556, RZ ;  /* 0x55555556050c7827 */ /* 0x000fca00078e02ff */
[----:B------:R-:W-:Y:S02]  /*01f0*/  LEA.HI R17, R12, R12, RZ, 0x1 ;  /* 0x0000000c0c117211 */ /* 0x000fe400078f08ff */
[----:B------:R-:W-:Y:S02]  /*0200*/  IADD3 R12, P2, PT, R7, UR8, RZ ;  /* 0x00000008070c7c10 */ /* 0x000fe4000ff5e0ff */
[----:B------:R-:W-:-:S04]  /*0210*/  IADD3 R16, P1, PT, R17, UR10, RZ ;  /* 0x0000000a11107c10 */ /* 0x000fc8000ff3e0ff */
[----:B------:R-:W-:Y:S02]  /*0220*/  LEA.HI.X.SX32 R17, R17, UR11, 0x1, P1 ;  /* 0x0000000b11117c11 */ /* 0x000fe400088f0eff */
[----:B--2---:R-:W-:Y:S02]  /*0230*/  IADD3 R6, PT, PT, R10, R13, R6 ;  /* 0x0000000d0a067210 */ /* 0x004fe40007ffe006 */
[----:B------:R-:W-:-:S03]  /*0240*/  LEA.HI.X.SX32 R13, R7, UR9, 0x1, P2 ;  /* 0x00000009070d7c11 */ /* 0x000fc600090f0eff */
[----:B------:R-:W-:-:S05]  /*0250*/  IMAD R6, R6, 0x5556, RZ ;  /* 0x0000555606067824 */ /* 0x000fca00078e02ff */
[----:B------:R-:W-:-:S05]  /*0260*/  SHF.R.U32.HI R21, RZ, 0x10, R6 ;  /* 0x00000010ff157819 */ /* 0x000fca0000011606 */
[----:B------:R0:W-:Y:S04]  /*0270*/  STG.E.U8 desc[UR6][R16.64], R21 ;  /* 0x0000001510007986 */ /* 0x0001e8000c101106 */
        /* <DEDUP_REMOVED lines=11> */
[----:B0-----:R-:W-:-:S05]  /*0330*/  SHF.R.U32.HI R21, RZ, 0x10, R6 ;  /* 0x00000010ff157819 */ /* 0x001fca0000011606 */
        /* <DEDUP_REMOVED lines=17> */
[----:B------:R-:W-:-:S04]  /*0450*/  IMAD.HI R14, R11, 0x55555556, RZ ;  /* 0x555555560b0e7827 */ /* 0x000fc800078e02ff */
[----:B------:R-:W-:Y:S01]  /*0460*/  VIADD R4, R4, 0x4 ;  /* 0x0000000404047836 */ /* 0x000fe20000000000 */
[----:B------:R-:W-:Y:S01]  /*0470*/  LEA.HI R18, R14, R14, RZ, 0x1 ;  /* 0x0000000e0e127211 */ /* 0x000fe200078f08ff */
[C---:B------:R-:W-:Y:S02]  /*0480*/  IMAD R7, R0.reuse, 0xc, R7 ;  /* 0x0000000c00077824 */ /* 0x040fe400078e0207 */
[----:B------:R-:W-:Y:S01]  /*0490*/  IMAD R9, R0, 0xc, R9 ;  /* 0x0000000c00097824 */ /* 0x000fe200078e0209 */
[----:B------:R-:W-:Y:S01]  /*04a0*/  IADD3 R14, P1, PT, R18, UR10, RZ ;  /* 0x0000000a120e7c10 */ /* 0x000fe2000ff3e0ff */
[C---:B------:R-:W-:Y:S02]  /*04b0*/  IMAD R11, R0.reuse, 0xc, R11 ;  /* 0x0000000c000b7824 */ /* 0x040fe400078e020b */
[----:B------:R-:W-:Y:S01]  /*04c0*/  IMAD R5, R0, 0xc, R5 ;  /* 0x0000000c00057824 */ /* 0x000fe200078e0205 */
[----:B--2---:R-:W-:Y:S02]  /*04d0*/  IADD3 R6, PT, PT, R10, R15, R6 ;  /* 0x0000000f0a067210 */ /* 0x004fe40007ffe006 */
[----:B------:R-:W-:-:S02]  /*04e0*/  LEA.HI.X.SX32 R15, R18, UR11, 0x1, P1 ;  /* 0x0000000b120f7c11 */ /* 0x000fc400088f0eff */
[----:B------:R-:W-:Y:S01]  /*04f0*/  ISETP.NE.AND P1, PT, R4, RZ, PT ;  /* 0x000000ff0400720c */ /* 0x000fe20003f25270 */
[----:B------:R-:W-:-:S05]  /*0500*/  IMAD R6, R6, 0x5556, RZ ;  /* 0x0000555606067824 */ /* 0x000fca00078e02ff */
[----:B------:R-:W-:-:S05]  /*0510*/  SHF.R.U32.HI R21, RZ, 0x10, R6 ;  /* 0x00000010ff157819 */ /* 0x000fca0000011606 */
[----:B------:R1:W-:Y:S02]  /*0520*/  STG.E.U8 desc[UR6][R14.64], R21 ;  /* 0x000000150e007986 */ /* 0x0003e4000c101106 */
[----:B------:R-:W-:Y:S05]  /*0530*/  @P1 BRA `(.L_x_49) ;  /* 0xfffffffc00141947 */ /* 0x000fea000383ffff */
.L_x_48:
[----:B------:R-:W-:Y:S05]  /*0540*/  @!P0 EXIT ;  /* 0x000000000000894d */ /* 0x000fea0003800000 */
[----:B------:R-:W-:Y:S02]  /*0550*/  ISETP.NE.AND P1, PT, R8, 0x1, PT ;  /* 0x000000010800780c */ /* 0x000fe40003f25270 */
[----:B------:R-:W-:-:S04]  /*0560*/  LOP3.LUT R4, R0, 0x1, RZ, 0xc0, !PT ;  /* 0x0000000100047812 */ /* 0x000fc800078ec0ff */
[----:B------:R-:W-:-:S07]  /*0570*/  ISETP.NE.U32.AND P0, PT, R4, 0x1, PT ;  /* 0x000000010400780c */ /* 0x000fce0003f05070 */
[----:B------:R-:W-:Y:S06]  /*0580*/  @!P1 BRA `(.L_x_50) ;  /* 0x0000000000809947 */ /* 0x000fec0003800000 */
[----:B------:R-:W0:Y:S01]  /*0590*/  LDCU.128 UR8, c[0x0][0x380] ;  /* 0x00007000ff0877ac */ /* 0x000e220008000c00 */
[----:B------:R-:W-:-:S04]  /*05a0*/  IMAD R7, R2, R0, R3 ;  /* 0x0000000002077224 */ /* 0x000fc800078e0203 */
[----:B------:R-:W-:-:S05]  /*05b0*/  IMAD R6, R7, 0x3, RZ ;  /* 0x0000000307067824 */ /* 0x000fca00078e02ff */
[----:B0-----:R-:W-:-:S04]  /*05c0*/  IADD3 R4, P1, PT, R6, UR8, RZ ;  /* 0x0000000806047c10 */ /* 0x001fc8000ff3e0ff */
[----:B------:R-:W-:-:S05]  /*05d0*/  LEA.HI.X.SX32 R5, R6, UR9, 0x1, P1 ;  /* 0x0000000906057c11 */ /* 0x000fca00088f0eff */
[----:B------:R-:W2:Y:S04]  /*05e0*/  LDG.E.U8 R8, desc[UR6][R4.64] ;  /* 0x0000000604087981 */ /* 0x000ea8000c1e1100 */
[----:B------:R-:W2:Y:S04]  /*05f0*/  LDG.E.U8 R9, desc[UR6][R4.64+0x1] ;  /* 0x0000010604097981 */ /* 0x000ea8000c1e1100 */
[----:B------:R-:W2:Y:S01]  /*0600*/  LDG.E.U8 R10, desc[UR6][R4.64+0x2] ;  /* 0x00000206040a7981 */ /* 0x000ea2000c1e1100 */
[----:B------:R-:W-:-:S04]  /*0610*/  IMAD.HI R6, R6, 0x55555556, RZ ;  /* 0x5555555606067827 */ /* 0x000fc800078e02ff */
[----:B------:R-:W-:Y:S01]  /*0620*/  IMAD.IADD R7, R7, 0x1, R0 ;  /* 0x0000000107077824 */ /* 0x000fe200078e0200 */
[----:B------:R-:W-:-:S03]  /*0630*/  LEA.HI R11, R6, R6, RZ, 0x1 ;  /* 0x00000006060b7211 */ /* 0x000fc600078f08ff */
[----:B------:R-:W-:-:S05]  /*0640*/  IMAD R12, R7, 0x3, RZ ;  /* 0x00000003070c7824 */ /* 0x000fca00078e02ff */
[----:B------:R-:W-:-:S04]  /*0650*/  IADD3 R6, P2, PT, R12, UR8, RZ ;  /* 0x000000080c067c10 */ /* 0x000fc8000ff5e0ff */
[----:B------:R-:W-:Y:S02]  /*0660*/  LEA.HI.X.SX32 R7, R12, UR9, 0x1, P2 ;  /* 0x000000090c077c11 */ /* 0x000fe400090f0eff */
[----:B--2---:R-:W-:Y:S02]  /*0670*/  IADD3 R9, PT, PT, R10, R9, R8 ;  /* 0x000000090a097210 */ /* 0x004fe40007ffe008 */
[----:B------:R-:W-:-:S03]  /*0680*/  IADD3 R8, P1, PT, R11, UR10, RZ ;  /* 0x0000000a0b087c10 */ /* 0x000fc6000ff3e0ff */
[----:B------:R-:W-:Y:S01]  /*0690*/  IMAD R10, R9, 0x5556, RZ ;  /* 0x00005556090a7824 */ /* 0x000fe200078e02ff */
[----:B------:R-:W-:-:S04]  /*06a0*/  LEA.HI.X.SX32 R9, R11, UR11, 0x1, P1 ;  /* 0x0000000b0b097c11 */ /* 0x000fc800088f0eff */
[----:B------:R-:W-:-:S05]  /*06b0*/  SHF.R.U32.HI R11, RZ, 0x10, R10 ;  /* 0x00000010ff0b7819 */ /* 0x000fca000001160a */
[----:B------:R0:W-:Y:S04]  /*06c0*/  STG.E.U8 desc[UR6][R8.64], R11 ;  /* 0x0000000b08007986 */ /* 0x0001e8000c101106 */
[----:B------:R-:W2:Y:S04]  /*06d0*/  LDG.E.U8 R4, desc[UR6][R6.64] ;  /* 0x0000000606047981 */ /* 0x000ea8000c1e1100 */
[----:B------:R-:W2:Y:S04]  /*06e0*/  LDG.E.U8 R5, desc[UR6][R6.64+0x1] ;  /* 0x0000010606057981 */ /* 0x000ea8000c1e1100 */
[----:B------:R-:W2:Y:S01]  /*06f0*/  LDG.E.U8 R10, desc[UR6][R6.64+0x2] ;  /* 0x00000206060a7981 */ /* 0x000ea2000c1e1100 */
[----:B------:R-:W-:-:S04]  /*0700*/  IMAD.HI R12, R12, 0x55555556, RZ ;  /* 0x555555560c0c7827 */ /* 0x000fc800078e02ff */
[----:B------:R-:W-:Y:S01]  /*0710*/  VIADD R2, R2, 0x2 ;  /* 0x0000000202027836 */ /* 0x000fe20000000000 */
[----:B------:R-:W-:Y:S02]  /*0720*/  LEA.HI R12, R12, R12, RZ, 0x1 ;  /* 0x0000000c0c0c7211 */ /* 0x000fe400078f08ff */
[----:B--2---:R-:W-:Y:S02]  /*0730*/  IADD3 R5, PT, PT, R10, R5, R4 ;  /* 0x000000050a057210 */ /* 0x004fe40007ffe004 */
[----:B------:R-:W-:-:S03]  /*0740*/  IADD3 R4, P1, PT, R12, UR10, RZ ;  /* 0x0000000a0c047c10 */ /* 0x000fc6000ff3e0ff */
[----:B------:R-:W-:Y:S01]  /*0750*/  IMAD R13, R5, 0x5556, RZ ;  /* 0x00005556050d7824 */ /* 0x000fe200078e02ff */
[----:B------:R-:W-:-:S04]  /*0760*/  LEA.HI.X.SX32 R5, R12, UR11, 0x1, P1 ;  /* 0x0000000b0c057c11 */ /* 0x000fc800088f0eff */
[----:B------:R-:W-:-:S05]  /*0770*/  SHF.R.U32.HI R13, RZ, 0x10, R13 ;  /* 0x00000010ff0d7819 */ /* 0x000fca000001160d */
[----:B------:R0:W-:Y:S02]  /*0780*/  STG.E.U8 desc[UR6][R4.64], R13 ;  /* 0x0000000d04007986 */ /* 0x0001e4000c101106 */
.L_x_50:
[----:B------:R-:W-:Y:S05]  /*0790*/  @P0 EXIT ;  /* 0x000000000000094d */ /* 0x000fea0003800000 */
[----:B------:R-:W2:Y:S01]  /*07a0*/  LDCU.128 UR8, c[0x0][0x380] ;  /* 0x00007000ff0877ac */ /* 0x000ea20008000c00 */
[----:B------:R-:W-:-:S04]  /*07b0*/  IMAD R0, R2, R0, R3 ;  /* 0x0000000002007224 */ /* 0x000fc800078e0203 */
[----:B------:R-:W-:-:S05]  /*07c0*/  IMAD R0, R0, 0x3, RZ ;  /* 0x0000000300007824 */ /* 0x000fca00078e02ff */
[----:B--2---:R-:W-:-:S04]  /*07d0*/  IADD3 R2, P0, PT, R0, UR8, RZ ;  /* 0x0000000800027c10 */ /* 0x004fc8000ff1e0ff */
[----:B------:R-:W-:-:S05]  /*07e0*/  LEA.HI.X.SX32 R3, R0, UR9, 0x1, P0 ;  /* 0x0000000900037c11 */ /* 0x000fca00080f0eff */
[----:B0-----:R-:W2:Y:S04]  /*07f0*/  LDG.E.U8 R4, desc[UR6][R2.64] ;  /* 0x0000000602047981 */ /* 0x001ea8000c1e1100 */
[----:B------:R-:W2:Y:S04]  /*0800*/  LDG.E.U8 R5, desc[UR6][R2.64+0x1] ;  /* 0x0000010602057981 */ /* 0x000ea8000c1e1100 */
[----:B------:R-:W2:Y:S01]  /*0810*/  LDG.E.U8 R6, desc[UR6][R2.64+0x2] ;  /* 0x0000020602067981 */ /* 0x000ea2000c1e1100 */
[----:B------:R-:W-:-:S05]  /*0820*/  IMAD.HI R0, R0, 0x55555556, RZ ;  /* 0x5555555600007827 */ /* 0x000fca00078e02ff */
[----:B------:R-:W-:Y:S02]  /*0830*/  LEA.HI R0, R0, R0, RZ, 0x1 ;  /* 0x0000000000007211 */ /* 0x000fe400078f08ff */
[----:B--2---:R-:W-:Y:S02]  /*0840*/  IADD3 R5, PT, PT, R6, R5, R4 ;  /* 0x0000000506057210 */ /* 0x004fe40007ffe004 */
[----:B------:R-:W-:-:S03]  /*0850*/  IADD3 R4, P0, PT, R0, UR10, RZ ;  /* 0x0000000a00047c10 */ /* 0x000fc6000ff1e0ff */
[----:B------:R-:W-:Y:S01]  /*0860*/  IMAD R7, R5, 0x5556, RZ ;  /* 0x0000555605077824 */ /* 0x000fe200078e02ff */
[----:B------:R-:W-:-:S04]  /*0870*/  LEA.HI.X.SX32 R5, R0, UR11, 0x1, P0 ;  /* 0x0000000b00057c11 */ /* 0x000fc800080f0eff */
[----:B------:R-:W-:-:S05]  /*0880*/  SHF.R.U32.HI R7, RZ, 0x10, R7 ;  /* 0x00000010ff077819 */ /* 0x000fca0000011607 */
[----:B------:R-:W-:Y:S01]  /*0890*/  STG.E.U8 desc[UR6][R4.64], R7 ;  /* 0x0000000704007986 */ /* 0x000fe2000c101106 */
[----:B------:R-:W-:Y:S05]  /*08a0*/  EXIT ;  /* 0x000000000000794d */ /* 0x000fea0003800000 */
.L_x_51:
        /* <DEDUP_REMOVED lines=13> */
.L_x_56:


//--------------------- .nv.shared.reserved.0     --------------------------
	.section	.nv.shared.reserved.0,"aw",@nobits
	.weak		__nv_reservedSMEM_offset_0_alias
	.size		__nv_reservedSMEM_offset_0_alias, 0, 64
	.other		__nv_reservedSMEM_offset_0_alias,@"STO_CUDA_RESERVED_SHARED STV_DEFAULT"
__nv_reservedSMEM_offset_0_alias:
	.zero		0
	.zero		64


//--------------------- .nv.constant0._Z15RowtransF_ReconPhS_ii --------------------------
	.section	.nv.constant0._Z15RowtransF_ReconPhS_ii,"a",@progbits
	.sectionflags	@""
	.align	4
.nv.constant0._Z15RowtransF_ReconPhS_ii:
	.zero		920


//--------------------- .nv.constant0._Z9RowtransFPhS_ii --------------------------
	.section	.nv.constant0._Z9RowtransFPhS_ii,"a",@progbits
	.sectionflags	@""
	.align	4
.nv.constant0._Z9RowtransFPhS_ii:
	.zero		920


//--------------------- .nv.constant0._Z15ColtransF_ReconPhS_ii --------------------------
	.section	.nv.constant0._Z15ColtransF_ReconPhS_ii,"a",@progbits
	.sectionflags	@""
	.align	4
.nv.constant0._Z15ColtransF_ReconPhS_ii:
	.zero		920


//--------------------- .nv.constant0._Z9ColtransFPhS_ii --------------------------
	.section	.nv.constant0._Z9ColtransFPhS_ii,"a",@progbits
	.sectionflags	@""
	.align	4
.nv.constant0._Z9ColtransFPhS_ii:
	.zero		920


//--------------------- .nv.constant0._Z8GrayFuncPhS_ii --------------------------
	.section	.nv.constant0._Z8GrayFuncPhS_ii,"a",@progbits
	.sectionflags	@""
	.align	4
.nv.constant0._Z8GrayFuncPhS_ii:
	.zero		920


//--------------------- SYMBOLS --------------------------

	.type		.nv.reservedSmem.offset0,@object
	.size		.nv.reservedSmem.offset0,0x4
